// auto-generated by cutlass_sweep.gemm — config: {"arch": "sm_100", "cluster_m": 1, "cluster_n": 1, "dtype": "int8", "dtype_b": "int8", "layout": "nt", "stages": 0, "tile_k": 32, "tile_m": 64, "tile_n": 128}
#include "cutlass/cutlass.h"
#include "cutlass/gemm/collective/collective_builder.hpp"
#include "cutlass/gemm/device/gemm_universal_adapter.h"
#include "cutlass/gemm/kernel/gemm_universal.hpp"
#include "cutlass/epilogue/collective/collective_builder.hpp"

using ElemA = int8_t;
using ElemB = int8_t;
using ElemCD = int8_t;
using Acc  = int32_t;
using TileShape    = cute::Shape<cute::_64, cute::_128, cute::_32>;
using ClusterShape = cute::Shape<cute::_1, cute::_1, cute::_1>;

using CollectiveEpilogue = typename cutlass::epilogue::collective::CollectiveBuilder<
    cutlass::arch::Sm100, cutlass::arch::OpClassTensorOp,
    TileShape, ClusterShape,
    cutlass::epilogue::collective::EpilogueTileAuto,
    Acc, Acc,
    ElemCD, cutlass::layout::RowMajor, 128 / cutlass::sizeof_bits<ElemCD>::value,
    ElemCD, cutlass::layout::RowMajor, 128 / cutlass::sizeof_bits<ElemCD>::value,
    cutlass::epilogue::collective::EpilogueScheduleAuto
  >::CollectiveOp;

using CollectiveMainloop = typename cutlass::gemm::collective::CollectiveBuilder<
    cutlass::arch::Sm100, cutlass::arch::OpClassTensorOp,
    ElemA, cutlass::layout::RowMajor, 128 / cutlass::sizeof_bits<ElemA>::value,
    ElemB, cutlass::layout::ColumnMajor, 128 / cutlass::sizeof_bits<ElemB>::value,
    Acc,
    TileShape, ClusterShape,
    cutlass::gemm::collective::StageCountAutoCarveout<static_cast<int>(sizeof(typename CollectiveEpilogue::SharedStorage))>,
    cutlass::gemm::collective::KernelScheduleAuto
  >::CollectiveOp;

using GemmKernel = cutlass::gemm::kernel::GemmUniversal<
    cute::Shape<int,int,int,int>,
    CollectiveMainloop,
    CollectiveEpilogue
>;
using Gemm = cutlass::gemm::device::GemmUniversalAdapter<GemmKernel>;

// Force the device kernel symbol into the cubin without needing a host main.
auto* _anchor = &cutlass::device_kernel<GemmKernel>;


// ===== COMPILED SASS (sm_100a) =====

	.target	sm_100a

	.elftype	@"ET_EXEC"


//--------------------- .note.nv.tkinfo           --------------------------
	.section	.note.nv.tkinfo,"",@"SHT_NOTE"
	.sectionflags	@"SHF_NOTE_NV_TKINFO"
	.tkinfo
        /*0018*/ 	.word	0x00000002
        /*0030*/ 	.string	""
        /*0030*/ 	.string	"ptxas"
        /*0030*/ 	.string	"Cuda compilation tools, release 13.0, V13.0.88"
        /*0030*/ 	.string	"Build cuda_13.0.r13.0/compiler.36424714_0"
        /*0030*/ 	.string	"-arch sm_100a -m 64 "



//--------------------- .note.nv.cuinfo           --------------------------
	.section	.note.nv.cuinfo,"",@"SHT_NOTE"
	.sectionflags	@"SHF_NOTE_NV_CUINFO"
        /*0018*/ 	.short	0x0002
        /*001a*/ 	.short	0x0064
        /*001c*/ 	.short	0x0082
	.zero		2


//--------------------- .nv.info                  --------------------------
	.section	.nv.info,"",@"SHT_CUDA_INFO"
	.align	4


	//----- nvinfo : EIATTR_REGCOUNT
	.align		4
        /*0000*/ 	.byte	0x04, 0x2f
        /*0002*/ 	.short	(.L_19 - .L_18)
	.align		4
.L_18:
        /*0004*/ 	.word	index@(_ZN7cutlass13device_kernelINS_4gemm6kernel13GemmUniversalIN4cute5tupleIJiiiiEEENS1_10collective13CollectiveMmaINS1_35MainloopSm100TmaUmmaWarpSpecializedILi34ELi2ELi4ENS5_IJNS4_1CILi1EEESB_SB_EEEEENS5_IJNSA_ILi64EEENSA_ILi128EEENSA_ILi32EEEEEEaNS5_IJlSB_lEEEaSI_NS4_8TiledMMAINS4_8MMA_AtomIJNS4_15SM100_MMA_S8_SSIaaiLi64ELi128ELNS4_4UMMA5MajorE0ELSN_0ELNSM_8SaturateE0EEEEEENS4_6LayoutISC_NS5_IJNSA_ILi0EEESS_SS_EEEEENS5_IJNS4_10UnderscoreESV_SV_EEEEENS4_13SM90_TMA_LOADENS4_14ComposedLayoutINS4_7SwizzleILi1ELi4ELi3EEENS4_18smem_ptr_flag_bitsILi8EEENSR_INS5_IJNSA_ILi8EEESG_EEENS5_IJSG_SB_EEEEEEEvNS4_8identityESY_S18_vS19_EENS_8epilogue10collective18CollectiveEpilogueINS1B_23Sm100TmaWarpSpecializedILi2ELi2ELi32ELb0ELb0EEEJSH_NS5_IJNSR_ISE_SB_EES1G_EEEaSI_aSI_NS1B_6fusion15FusionCallbacksIS1F_NS1I_17LinearCombinationIaiaiLNS_15FloatRoundStyleE2EEESH_S1H_JEEENS4_5SM1004TMEM4LOAD26SM100_TMEM_LOAD_16dp32b32xESY_NSZ_INS10_ILi2ELi4ELi3EEES13_NSR_INS5_IJS14_SE_EEENS5_IJSE_SB_EEEEEEENS4_39AutoVectorizingCopyWithAssumedAlignmentILi128EEENS4_14SM90_TMA_STOREES1W_S1Y_S1Y_EEEvvEEEEvNT_6ParamsE)
        /*0008*/ 	.word	0x0000007a


	//----- nvinfo : EIATTR_FRAME_SIZE
	.align		4
.L_19:
        /*000c*/ 	.byte	0x04, 0x11
        /*000e*/ 	.short	(.L_21 - .L_20)
	.align		4
.L_20:
        /*0010*/ 	.word	index@($__internal_2_$__cuda_sm10x_tcgen05_guardrail_trap_unallocated_columns_being_dealloced)
        /*0014*/ 	.word	0x00000000


	//----- nvinfo : EIATTR_FRAME_SIZE
	.align		4
.L_21:
        /*0018*/ 	.byte	0x04, 0x11
        /*001a*/ 	.short	(.L_23 - .L_22)
	.align		4
.L_22:
        /*001c*/ 	.word	index@($__internal_1_$__cuda_sm10x_tcgen05_guardrail_trap_phase_invalid_during_alloc)
        /*0020*/ 	.word	0x00000000


	//----- nvinfo : EIATTR_FRAME_SIZE
	.align		4
.L_23:
        /*0024*/ 	.byte	0x04, 0x11
        /*0026*/ 	.short	(.L_25 - .L_24)
	.align		4
.L_24:
        /*0028*/ 	.word	index@($__internal_0_$__cuda_sm10x_tcgen05_guardrail_trap_col_being_dealloced_not_returned_by_alloc)
        /*002c*/ 	.word	0x00000000


	//----- nvinfo : EIATTR_FRAME_SIZE
	.align		4
.L_25:
        /*0030*/ 	.byte	0x04, 0x11
        /*0032*/ 	.short	(.L_27 - .L_26)
	.align		4
.L_26:
        /*0034*/ 	.word	index@(_ZN7cutlass13device_kernelINS_4gemm6kernel13GemmUniversalIN4cute5tupleIJiiiiEEENS1_10collective13CollectiveMmaINS1_35MainloopSm100TmaUmmaWarpSpecializedILi34ELi2ELi4ENS5_IJNS4_1CILi1EEESB_SB_EEEEENS5_IJNSA_ILi64EEENSA_ILi128EEENSA_ILi32EEEEEEaNS5_IJlSB_lEEEaSI_NS4_8TiledMMAINS4_8MMA_AtomIJNS4_15SM100_MMA_S8_SSIaaiLi64ELi128ELNS4_4UMMA5MajorE0ELSN_0ELNSM_8SaturateE0EEEEEENS4_6LayoutISC_NS5_IJNSA_ILi0EEESS_SS_EEEEENS5_IJNS4_10UnderscoreESV_SV_EEEEENS4_13SM90_TMA_LOADENS4_14ComposedLayoutINS4_7SwizzleILi1ELi4ELi3EEENS4_18smem_ptr_flag_bitsILi8EEENSR_INS5_IJNSA_ILi8EEESG_EEENS5_IJSG_SB_EEEEEEEvNS4_8identityESY_S18_vS19_EENS_8epilogue10collective18CollectiveEpilogueINS1B_23Sm100TmaWarpSpecializedILi2ELi2ELi32ELb0ELb0EEEJSH_NS5_IJNSR_ISE_SB_EES1G_EEEaSI_aSI_NS1B_6fusion15FusionCallbacksIS1F_NS1I_17LinearCombinationIaiaiLNS_15FloatRoundStyleE2EEESH_S1H_JEEENS4_5SM1004TMEM4LOAD26SM100_TMEM_LOAD_16dp32b32xESY_NSZ_INS10_ILi2ELi4ELi3EEES13_NSR_INS5_IJS14_SE_EEENS5_IJSE_SB_EEEEEEENS4_39AutoVectorizingCopyWithAssumedAlignmentILi128EEENS4_14SM90_TMA_STOREES1W_S1Y_S1Y_EEEvvEEEEvNT_6ParamsE)
        /*0038*/ 	.word	0x00000000


	//----- nvinfo : EIATTR_MIN_STACK_SIZE
	.align		4
.L_27:
        /*003c*/ 	.byte	0x04, 0x12
        /*003e*/ 	.short	(.L_29 - .L_28)
	.align		4
.L_28:
        /*0040*/ 	.word	index@(_ZN7cutlass13device_kernelINS_4gemm6kernel13GemmUniversalIN4cute5tupleIJiiiiEEENS1_10collective13CollectiveMmaINS1_35MainloopSm100TmaUmmaWarpSpecializedILi34ELi2ELi4ENS5_IJNS4_1CILi1EEESB_SB_EEEEENS5_IJNSA_ILi64EEENSA_ILi128EEENSA_ILi32EEEEEEaNS5_IJlSB_lEEEaSI_NS4_8TiledMMAINS4_8MMA_AtomIJNS4_15SM100_MMA_S8_SSIaaiLi64ELi128ELNS4_4UMMA5MajorE0ELSN_0ELNSM_8SaturateE0EEEEEENS4_6LayoutISC_NS5_IJNSA_ILi0EEESS_SS_EEEEENS5_IJNS4_10UnderscoreESV_SV_EEEEENS4_13SM90_TMA_LOADENS4_14ComposedLayoutINS4_7SwizzleILi1ELi4ELi3EEENS4_18smem_ptr_flag_bitsILi8EEENSR_INS5_IJNSA_ILi8EEESG_EEENS5_IJSG_SB_EEEEEEEvNS4_8identityESY_S18_vS19_EENS_8epilogue10collective18CollectiveEpilogueINS1B_23Sm100TmaWarpSpecializedILi2ELi2ELi32ELb0ELb0EEEJSH_NS5_IJNSR_ISE_SB_EES1G_EEEaSI_aSI_NS1B_6fusion15FusionCallbacksIS1F_NS1I_17LinearCombinationIaiaiLNS_15FloatRoundStyleE2EEESH_S1H_JEEENS4_5SM1004TMEM4LOAD26SM100_TMEM_LOAD_16dp32b32xESY_NSZ_INS10_ILi2ELi4ELi3EEES13_NSR_INS5_IJS14_SE_EEENS5_IJSE_SB_EEEEEEENS4_39AutoVectorizingCopyWithAssumedAlignmentILi128EEENS4_14SM90_TMA_STOREES1W_S1Y_S1Y_EEEvvEEEEvNT_6ParamsE)
        /*0044*/ 	.word	0x00000000
.L_29:


//--------------------- .nv.compat                --------------------------
	.section	.nv.compat,"",@"SHT_CUDA_COMPAT_INFO"
	.align	4
        /*0000*/ 	.byte	0x02, 0x09, 0x01, 0x00, 0x02, 0x02, 0x03, 0x00, 0x02, 0x05, 0x06, 0x00, 0x03, 0x07, 0x01, 0x01
        /*0010*/ 	.byte	0x02, 0x03, 0x01, 0x00, 0x02, 0x06, 0x01, 0x00, 0x04, 0x0b, 0x08, 0x00, 0x01, 0x00, 0x00, 0x00
        /*0020*/ 	.byte	0x00, 0x00, 0x00, 0x00


//--------------------- .nv.info._ZN7cutlass13device_kernelINS_4gemm6kernel13GemmUniversalIN4cute5tupleIJiiiiEEENS1_10collective13CollectiveMmaINS1_35MainloopSm100TmaUmmaWarpSpecializedILi34ELi2ELi4ENS5_IJNS4_1CILi1EEESB_SB_EEEEENS5_IJNSA_ILi64EEENSA_ILi128EEENSA_ILi32EEEEEEaNS5_IJlSB_lEEEaSI_NS4_8TiledMMAINS4_8MMA_AtomIJNS4_15SM100_MMA_S8_SSIaaiLi64ELi128ELNS4_4UMMA5MajorE0ELSN_0ELNSM_8SaturateE0EEEEEENS4_6LayoutISC_NS5_IJNSA_ILi0EEESS_SS_EEEEENS5_IJNS4_10UnderscoreESV_SV_EEEEENS4_13SM90_TMA_LOADENS4_14ComposedLayoutINS4_7SwizzleILi1ELi4ELi3EEENS4_18smem_ptr_flag_bitsILi8EEENSR_INS5_IJNSA_ILi8EEESG_EEENS5_IJSG_SB_EEEEEEEvNS4_8identityESY_S18_vS19_EENS_8epilogue10collective18CollectiveEpilogueINS1B_23Sm100TmaWarpSpecializedILi2ELi2ELi32ELb0ELb0EEEJSH_NS5_IJNSR_ISE_SB_EES1G_EEEaSI_aSI_NS1B_6fusion15FusionCallbacksIS1F_NS1I_17LinearCombinationIaiaiLNS_15FloatRoundStyleE2EEESH_S1H_JEEENS4_5SM1004TMEM4LOAD26SM100_TMEM_LOAD_16dp32b32xESY_NSZ_INS10_ILi2ELi4ELi3EEES13_NSR_INS5_IJS14_SE_EEENS5_IJSE_SB_EEEEEEENS4_39AutoVectorizingCopyWithAssumedAlignmentILi128EEENS4_14SM90_TMA_STOREES1W_S1Y_S1Y_EEEvvEEEEvNT_6ParamsE --------------------------
	.section	.nv.info._ZN7cutlass13device_kernelINS_4gemm6kernel13GemmUniversalIN4cute5tupleIJiiiiEEENS1_10collective13CollectiveMmaINS1_35MainloopSm100TmaUmmaWarpSpecializedILi34ELi2ELi4ENS5_IJNS4_1CILi1EEESB_SB_EEEEENS5_IJNSA_ILi64EEENSA_ILi128EEENSA_ILi32EEEEEEaNS5_IJlSB_lEEEaSI_NS4_8TiledMMAINS4_8MMA_AtomIJNS4_15SM100_MMA_S8_SSIaaiLi64ELi128ELNS4_4UMMA5MajorE0ELSN_0ELNSM_8SaturateE0EEEEEENS4_6LayoutISC_NS5_IJNSA_ILi0EEESS_SS_EEEEENS5_IJNS4_10UnderscoreESV_SV_EEEEENS4_13SM90_TMA_LOADENS4_14ComposedLayoutINS4_7SwizzleILi1ELi4ELi3EEENS4_18smem_ptr_flag_bitsILi8EEENSR_INS5_IJNSA_ILi8EEESG_EEENS5_IJSG_SB_EEEEEEEvNS4_8identityESY_S18_vS19_EENS_8epilogue10collective18CollectiveEpilogueINS1B_23Sm100TmaWarpSpecializedILi2ELi2ELi32ELb0ELb0EEEJSH_NS5_IJNSR_ISE_SB_EES1G_EEEaSI_aSI_NS1B_6fusion15FusionCallbacksIS1F_NS1I_17LinearCombinationIaiaiLNS_15FloatRoundStyleE2EEESH_S1H_JEEENS4_5SM1004TMEM4LOAD26SM100_TMEM_LOAD_16dp32b32xESY_NSZ_INS10_ILi2ELi4ELi3EEES13_NSR_INS5_IJS14_SE_EEENS5_IJSE_SB_EEEEEEENS4_39AutoVectorizingCopyWithAssumedAlignmentILi128EEENS4_14SM90_TMA_STOREES1W_S1Y_S1Y_EEEvvEEEEvNT_6ParamsE,"",@"SHT_CUDA_INFO"
	.sectionflags	@""
	.align	4


	//----- nvinfo : EIATTR_CUDA_API_VERSION
	.align		4
        /*0000*/ 	.byte	0x04, 0x37
        /*0002*/ 	.short	(.L_31 - .L_30)
.L_30:
        /*0004*/ 	.word	0x00000082


	//----- nvinfo : EIATTR_KPARAM_INFO
	.align		4
.L_31:
        /*0008*/ 	.byte	0x04, 0x17
        /*000a*/ 	.short	(.L_33 - .L_32)
.L_32:
        /*000c*/ 	.word	0x00000000
        /*0010*/ 	.short	0x0000
        /*0012*/ 	.short	0x0000
        /*0014*/ 	.byte	0x00, 0xf0, 0x01, 0x20


	//----- nvinfo : EIATTR_AT_ENTRY_FRAGMENTS
	.align		4
.L_33:
        /*0018*/ 	.byte	0x04, 0x4f
        /*001a*/ 	.short	(.L_35 - .L_34)


	//   ....[0]....
.L_34:
        /*001c*/ 	.word	0x00000006


	//----- nvinfo : EIATTR_RESERVED_SMEM_USED
	.align		4
.L_35:
        /*0020*/ 	.byte	0x01, 0x41
	.zero		2


	//----- nvinfo : EIATTR_SPARSE_MMA_MASK
	.align		4
        /*0024*/ 	.byte	0x03, 0x50
        /*0026*/ 	.short	0x0000


	//----- nvinfo : EIATTR_TCGEN05_1CTA_USED
	.align		4
        /*0028*/ 	.byte	0x01, 0x51
	.zero		2


	//----- nvinfo : EIATTR_MAXREG_COUNT
	.align		4
        /*002c*/ 	.byte	0x03, 0x1b
        /*002e*/ 	.short	0x00ff


	//----- nvinfo : EIATTR_NUM_BARRIERS
	.align		4
        /*0030*/ 	.byte	0x02, 0x4c
        /*0032*/ 	.byte	0x07
	.zero		1


	//----- nvinfo : EIATTR_EXTERNS
	.align		4
        /*0034*/ 	.byte	0x04, 0x0f
        /*0036*/ 	.short	(.L_37 - .L_36)


	//   ....[0]....
	.align		4
.L_36:
        /*0038*/ 	.word	index@(__assertfail)


	//----- nvinfo : EIATTR_MERCURY_ISA_VERSION
	.align		4
.L_37:
        /*003c*/ 	.byte	0x03, 0x5f
        /*003e*/ 	.short	0x0101


	//----- nvinfo : EIATTR_INT_WARP_WIDE_INSTR_OFFSETS
	.align		4
        /*0040*/ 	.byte	0x04, 0x31
        /*0042*/ 	.short	(.L_39 - .L_38)


	//   ....[0]....
.L_38:
        /*0044*/ 	.word	0x00002190


	//   ....[1]....
        /*0048*/ 	.word	0x00004bd0


	//   ....[2]....
        /*004c*/ 	.word	0x00004bf0


	//   ....[3]....
        /*0050*/ 	.word	0x00004c20


	//   ....[4]....
        /*0054*/ 	.word	0x00005550


	//   ....[5]....
        /*0058*/ 	.word	0x000055c0


	//   ....[6]....
        /*005c*/ 	.word	0x000057a0


	//   ....[7]....
        /*0060*/ 	.word	0x00005900


	//----- nvinfo : EIATTR_COOP_GROUP_MASK_REGIDS
	.align		4
.L_39:
        /*0064*/ 	.byte	0x04, 0x29
        /*0066*/ 	.short	(.L_41 - .L_40)


	//   ....[0]....
.L_40:
        /*0068*/ 	.word	0xffffffff


	//   ....[1]....
        /*006c*/ 	.word	0xffffffff


	//   ....[2]....
        /*0070*/ 	.word	0xffffffff


	//   ....[3]....
        /*0074*/ 	.word	0xffffffff


	//   ....[4]....
        /*0078*/ 	.word	0xffffffff


	//   ....[5]....
        /*007c*/ 	.word	0xffffffff


	//   ....[6]....
        /*0080*/ 	.word	0xffffffff


	//   ....[7]....
        /*0084*/ 	.word	0xffffffff


	//   ....[8]....
        /*0088*/ 	.word	0xffffffff


	//   ....[9]....
        /*008c*/ 	.word	0xffffffff


	//   ....[10]....
        /*0090*/ 	.word	0xffffffff


	//   ....[11]....
        /*0094*/ 	.word	0xffffffff


	//   ....[12]....
        /*0098*/ 	.word	0xffffffff


	//----- nvinfo : EIATTR_COOP_GROUP_INSTR_OFFSETS
	.align		4
.L_41:
        /*009c*/ 	.byte	0x04, 0x28
        /*009e*/ 	.short	(.L_43 - .L_42)


	//   ....[0]....
.L_42:
        /*00a0*/ 	.word	0x00000090


	//   ....[1]....
        /*00a4*/ 	.word	0x000004d0


	//   ....[2]....
        /*00a8*/ 	.word	0x00000a30


	//   ....[3]....
        /*00ac*/ 	.word	0x00000b90


	//   ....[4]....
        /*00b0*/ 	.word	0x00000c90


	//   ....[5]....
        /*00b4*/ 	.word	0x00000e00


	//   ....[6]....
        /*00b8*/ 	.word	0x00000fa0


	//   ....[7]....
        /*00bc*/ 	.word	0x00002070


	//   ....[8]....
        /*00c0*/ 	.word	0x00003f30


	//   ....[9]....
        /*00c4*/ 	.word	0x00004140


	//   ....[10]....
        /*00c8*/ 	.word	0x00004170


	//   ....[11]....
        /*00cc*/ 	.word	0x00004ab0


	//   ....[12]....
        /*00d0*/ 	.word	0x00004ce0


	//----- nvinfo : EIATTR_VRC_CTA_INIT_COUNT
	.align		4
.L_43:
        /*00d4*/ 	.byte	0x02, 0x4a
        /*00d6*/ 	.byte	0x80
	.zero		1


	//----- nvinfo : EIATTR_SYSCALL_OFFSETS
	.align		4
        /*00d8*/ 	.byte	0x04, 0x46
        /*00da*/ 	.short	(.L_45 - .L_44)


	//   ....[0]....
.L_44:
        /*00dc*/ 	.word	0x00006350


	//   ....[1]....
        /*00e0*/ 	.word	0x00006490


	//   ....[2]....
        /*00e4*/ 	.word	0x00006c90


	//   ....[3]....
        /*00e8*/ 	.word	0x00007a30


	//----- nvinfo : EIATTR_MBARRIER_INSTR_OFFSETS
	.align		4
.L_45:
        /*00ec*/ 	.byte	0x04, 0x39
        /*00ee*/ 	.short	(.L_47 - .L_46)


	//   ....[0]....
.L_46:
        /*00f0*/ 	.word	0x000005d0
        /*00f4*/ 	.word	0x000000ff
        /*00f8*/ 	.word	0x00000000
        /*00fc*/ 	.short	0x0100
        /*00fe*/ 	.byte	0x05
	.zero		1


	//   ....[1]....
        /*0100*/ 	.word	0x000005e0
        /*0104*/ 	.word	0x000000ff
        /*0108*/ 	.word	0x00000110
        /*010c*/ 	.short	0x0100
        /*010e*/ 	.byte	0x05
	.zero		1


	//   ....[2]....
        /*0110*/ 	.word	0x000005f0
        /*0114*/ 	.word	0x000000ff
        /*0118*/ 	.word	0x00000008
        /*011c*/ 	.short	0x0100
        /*011e*/ 	.byte	0x05
	.zero		1


	//   ....[3]....
        /*0120*/ 	.word	0x00000600
        /*0124*/ 	.word	0x000000ff
        /*0128*/ 	.word	0x00000118
        /*012c*/ 	.short	0x0100
        /*012e*/ 	.byte	0x05
	.zero		1


	//   ....[4]....
        /*0130*/ 	.word	0x00000610
        /*0134*/ 	.word	0x000000ff
        /*0138*/ 	.word	0x00000010
        /*013c*/ 	.short	0x0100
        /*013e*/ 	.byte	0x05
	.zero		1


	//   ....[5]....
        /*0140*/ 	.word	0x00000620
        /*0144*/ 	.word	0x000000ff
        /*0148*/ 	.word	0x00000120
        /*014c*/ 	.short	0x0100
        /*014e*/ 	.byte	0x05
	.zero		1


	//   ....[6]....
        /*0150*/ 	.word	0x00000630
        /*0154*/ 	.word	0x000000ff
        /*0158*/ 	.word	0x00000018
        /*015c*/ 	.short	0x0100
        /*015e*/ 	.byte	0x05
	.zero		1


	//   ....[7]....
        /*0160*/ 	.word	0x00000640
        /*0164*/ 	.word	0x000000ff
        /*0168*/ 	.word	0x00000128
        /*016c*/ 	.short	0x0100
        /*016e*/ 	.byte	0x05
	.zero		1


	//   ....[8]....
        /*0170*/ 	.word	0x00000650
        /*0174*/ 	.word	0x000000ff
        /*0178*/ 	.word	0x00000020
        /*017c*/ 	.short	0x0100
        /*017e*/ 	.byte	0x05
	.zero		1


	//   ....[9]....
        /*0180*/ 	.word	0x00000660
        /*0184*/ 	.word	0x000000ff
        /*0188*/ 	.word	0x00000130
        /*018c*/ 	.short	0x0100
        /*018e*/ 	.byte	0x05
	.zero		1


	//   ....[10]....
        /*0190*/ 	.word	0x00000670
        /*0194*/ 	.word	0x000000ff
        /*0198*/ 	.word	0x00000028
        /*019c*/ 	.short	0x0100
        /*019e*/ 	.byte	0x05
	.zero		1


	//   ....[11]....
        /*01a0*/ 	.word	0x00000680
        /*01a4*/ 	.word	0x000000ff
        /*01a8*/ 	.word	0x00000138
        /*01ac*/ 	.short	0x0100
        /*01ae*/ 	.byte	0x05
	.zero		1


	//   ....[12]....
        /*01b0*/ 	.word	0x00000690
        /*01b4*/ 	.word	0x000000ff
        /*01b8*/ 	.word	0x00000030
        /*01bc*/ 	.short	0x0100
        /*01be*/ 	.byte	0x05
	.zero		1


	//   ....[13]....
        /*01c0*/ 	.word	0x000006a0
        /*01c4*/ 	.word	0x000000ff
        /*01c8*/ 	.word	0x00000140
        /*01cc*/ 	.short	0x0100
        /*01ce*/ 	.byte	0x05
	.zero		1


	//   ....[14]....
        /*01d0*/ 	.word	0x000006b0
        /*01d4*/ 	.word	0x000000ff
        /*01d8*/ 	.word	0x00000038
        /*01dc*/ 	.short	0x0100
        /*01de*/ 	.byte	0x05
	.zero		1


	//   ....[15]....
        /*01e0*/ 	.word	0x000006c0
        /*01e4*/ 	.word	0x000000ff
        /*01e8*/ 	.word	0x00000148
        /*01ec*/ 	.short	0x0100
        /*01ee*/ 	.byte	0x05
	.zero		1


	//   ....[16]....
        /*01f0*/ 	.word	0x000006d0
        /*01f4*/ 	.word	0x000000ff
        /*01f8*/ 	.word	0x00000040
        /*01fc*/ 	.short	0x0100
        /*01fe*/ 	.byte	0x05
	.zero		1


	//   ....[17]....
        /*0200*/ 	.word	0x000006e0
        /*0204*/ 	.word	0x000000ff
        /*0208*/ 	.word	0x00000150
        /*020c*/ 	.short	0x0100
        /*020e*/ 	.byte	0x05
	.zero		1


	//   ....[18]....
        /*0210*/ 	.word	0x000006f0
        /*0214*/ 	.word	0x000000ff
        /*0218*/ 	.word	0x00000048
        /*021c*/ 	.short	0x0100
        /*021e*/ 	.byte	0x05
	.zero		1


	//   ....[19]....
        /*0220*/ 	.word	0x00000700
        /*0224*/ 	.word	0x000000ff
        /*0228*/ 	.word	0x00000158
        /*022c*/ 	.short	0x0100
        /*022e*/ 	.byte	0x05
	.zero		1


	//   ....[20]....
        /*0230*/ 	.word	0x00000710
        /*0234*/ 	.word	0x000000ff
        /*0238*/ 	.word	0x00000050
        /*023c*/ 	.short	0x0100
        /*023e*/ 	.byte	0x05
	.zero		1


	//   ....[21]....
        /*0240*/ 	.word	0x00000720
        /*0244*/ 	.word	0x000000ff
        /*0248*/ 	.word	0x00000160
        /*024c*/ 	.short	0x0100
        /*024e*/ 	.byte	0x05
	.zero		1


	//   ....[22]....
        /*0250*/ 	.word	0x00000730
        /*0254*/ 	.word	0x000000ff
        /*0258*/ 	.word	0x00000058
        /*025c*/ 	.short	0x0100
        /*025e*/ 	.byte	0x05
	.zero		1


	//   ....[23]....
        /*0260*/ 	.word	0x00000740
        /*0264*/ 	.word	0x000000ff
        /*0268*/ 	.word	0x00000168
        /*026c*/ 	.short	0x0100
        /*026e*/ 	.byte	0x05
	.zero		1


	//   ....[24]....
        /*0270*/ 	.word	0x00000750
        /*0274*/ 	.word	0x000000ff
        /*0278*/ 	.word	0x00000060
        /*027c*/ 	.short	0x0100
        /*027e*/ 	.byte	0x05
	.zero		1


	//   ....[25]....
        /*0280*/ 	.word	0x00000760
        /*0284*/ 	.word	0x000000ff
        /*0288*/ 	.word	0x00000170
        /*028c*/ 	.short	0x0100
        /*028e*/ 	.byte	0x05
	.zero		1


	//   ....[26]....
        /*0290*/ 	.word	0x00000770
        /*0294*/ 	.word	0x000000ff
        /*0298*/ 	.word	0x00000068
        /*029c*/ 	.short	0x0100
        /*029e*/ 	.byte	0x05
	.zero		1


	//   ....[27]....
        /*02a0*/ 	.word	0x00000780
        /*02a4*/ 	.word	0x000000ff
        /*02a8*/ 	.word	0x00000178
        /*02ac*/ 	.short	0x0100
        /*02ae*/ 	.byte	0x05
	.zero		1


	//   ....[28]....
        /*02b0*/ 	.word	0x00000790
        /*02b4*/ 	.word	0x000000ff
        /*02b8*/ 	.word	0x00000070
        /*02bc*/ 	.short	0x0100
        /*02be*/ 	.byte	0x05
	.zero		1


	//   ....[29]....
        /*02c0*/ 	.word	0x000007a0
        /*02c4*/ 	.word	0x000000ff
        /*02c8*/ 	.word	0x00000180
        /*02cc*/ 	.short	0x0100
        /*02ce*/ 	.byte	0x05
	.zero		1


	//   ....[30]....
        /*02d0*/ 	.word	0x000007b0
        /*02d4*/ 	.word	0x000000ff
        /*02d8*/ 	.word	0x00000078
        /*02dc*/ 	.short	0x0100
        /*02de*/ 	.byte	0x05
	.zero		1


	//   ....[31]....
        /*02e0*/ 	.word	0x000007c0
        /*02e4*/ 	.word	0x000000ff
        /*02e8*/ 	.word	0x00000188
        /*02ec*/ 	.short	0x0100
        /*02ee*/ 	.byte	0x05
	.zero		1


	//   ....[32]....
        /*02f0*/ 	.word	0x000007d0
        /*02f4*/ 	.word	0x000000ff
        /*02f8*/ 	.word	0x00000080
        /*02fc*/ 	.short	0x0100
        /*02fe*/ 	.byte	0x05
	.zero		1


	//   ....[33]....
        /*0300*/ 	.word	0x000007e0
        /*0304*/ 	.word	0x000000ff
        /*0308*/ 	.word	0x00000190
        /*030c*/ 	.short	0x0100
        /*030e*/ 	.byte	0x05
	.zero		1


	//   ....[34]....
        /*0310*/ 	.word	0x000007f0
        /*0314*/ 	.word	0x000000ff
        /*0318*/ 	.word	0x00000088
        /*031c*/ 	.short	0x0100
        /*031e*/ 	.byte	0x05
	.zero		1


	//   ....[35]....
        /*0320*/ 	.word	0x00000800
        /*0324*/ 	.word	0x000000ff
        /*0328*/ 	.word	0x00000198
        /*032c*/ 	.short	0x0100
        /*032e*/ 	.byte	0x05
	.zero		1


	//   ....[36]....
        /*0330*/ 	.word	0x00000810
        /*0334*/ 	.word	0x000000ff
        /*0338*/ 	.word	0x00000090
        /*033c*/ 	.short	0x0100
        /*033e*/ 	.byte	0x05
	.zero		1


	//   ....[37]....
        /*0340*/ 	.word	0x00000820
        /*0344*/ 	.word	0x000000ff
        /*0348*/ 	.word	0x000001a0
        /*034c*/ 	.short	0x0100
        /*034e*/ 	.byte	0x05
	.zero		1


	//   ....[38]....
        /*0350*/ 	.word	0x00000830
        /*0354*/ 	.word	0x000000ff
        /*0358*/ 	.word	0x00000098
        /*035c*/ 	.short	0x0100
        /*035e*/ 	.byte	0x05
	.zero		1


	//   ....[39]....
        /*0360*/ 	.word	0x00000840
        /*0364*/ 	.word	0x000000ff
        /*0368*/ 	.word	0x000001a8
        /*036c*/ 	.short	0x0100
        /*036e*/ 	.byte	0x05
	.zero		1


	//   ....[40]....
        /*0370*/ 	.word	0x00000850
        /*0374*/ 	.word	0x000000ff
        /*0378*/ 	.word	0x000000a0
        /*037c*/ 	.short	0x0100
        /*037e*/ 	.byte	0x05
	.zero		1


	//   ....[41]....
        /*0380*/ 	.word	0x00000860
        /*0384*/ 	.word	0x000000ff
        /*0388*/ 	.word	0x000001b0
        /*038c*/ 	.short	0x0100
        /*038e*/ 	.byte	0x05
	.zero		1


	//   ....[42]....
        /*0390*/ 	.word	0x00000870
        /*0394*/ 	.word	0x000000ff
        /*0398*/ 	.word	0x000000a8
        /*039c*/ 	.short	0x0100
        /*039e*/ 	.byte	0x05
	.zero		1


	//   ....[43]....
        /*03a0*/ 	.word	0x00000880
        /*03a4*/ 	.word	0x000000ff
        /*03a8*/ 	.word	0x000001b8
        /*03ac*/ 	.short	0x0100
        /*03ae*/ 	.byte	0x05
	.zero		1


	//   ....[44]....
        /*03b0*/ 	.word	0x00000890
        /*03b4*/ 	.word	0x000000ff
        /*03b8*/ 	.word	0x000000b0
        /*03bc*/ 	.short	0x0100
        /*03be*/ 	.byte	0x05
	.zero		1


	//   ....[45]....
        /*03c0*/ 	.word	0x000008a0
        /*03c4*/ 	.word	0x000000ff
        /*03c8*/ 	.word	0x000001c0
        /*03cc*/ 	.short	0x0100
        /*03ce*/ 	.byte	0x05
	.zero		1


	//   ....[46]....
        /*03d0*/ 	.word	0x000008b0
        /*03d4*/ 	.word	0x000000ff
        /*03d8*/ 	.word	0x000000b8
        /*03dc*/ 	.short	0x0100
        /*03de*/ 	.byte	0x05
	.zero		1


	//   ....[47]....
        /*03e0*/ 	.word	0x000008c0
        /*03e4*/ 	.word	0x000000ff
        /*03e8*/ 	.word	0x000001c8
        /*03ec*/ 	.short	0x0100
        /*03ee*/ 	.byte	0x05
	.zero		1


	//   ....[48]....
        /*03f0*/ 	.word	0x000008d0
        /*03f4*/ 	.word	0x000000ff
        /*03f8*/ 	.word	0x000000c0
        /*03fc*/ 	.short	0x0100
        /*03fe*/ 	.byte	0x05
	.zero		1


	//   ....[49]....
        /*0400*/ 	.word	0x000008e0
        /*0404*/ 	.word	0x000000ff
        /*0408*/ 	.word	0x000001d0
        /*040c*/ 	.short	0x0100
        /*040e*/ 	.byte	0x05
	.zero		1


	//   ....[50]....
        /*0410*/ 	.word	0x000008f0
        /*0414*/ 	.word	0x000000ff
        /*0418*/ 	.word	0x000000c8
        /*041c*/ 	.short	0x0100
        /*041e*/ 	.byte	0x05
	.zero		1


	//   ....[51]....
        /*0420*/ 	.word	0x00000900
        /*0424*/ 	.word	0x000000ff
        /*0428*/ 	.word	0x000001d8
        /*042c*/ 	.short	0x0100
        /*042e*/ 	.byte	0x05
	.zero		1


	//   ....[52]....
        /*0430*/ 	.word	0x00000910
        /*0434*/ 	.word	0x000000ff
        /*0438*/ 	.word	0x000000d0
        /*043c*/ 	.short	0x0100
        /*043e*/ 	.byte	0x05
	.zero		1


	//   ....[53]....
        /*0440*/ 	.word	0x00000920
        /*0444*/ 	.word	0x000000ff
        /*0448*/ 	.word	0x000001e0
        /*044c*/ 	.short	0x0100
        /*044e*/ 	.byte	0x05
	.zero		1


	//   ....[54]....
        /*0450*/ 	.word	0x00000930
        /*0454*/ 	.word	0x000000ff
        /*0458*/ 	.word	0x000000d8
        /*045c*/ 	.short	0x0100
        /*045e*/ 	.byte	0x05
	.zero		1


	//   ....[55]....
        /*0460*/ 	.word	0x00000940
        /*0464*/ 	.word	0x000000ff
        /*0468*/ 	.word	0x000001e8
        /*046c*/ 	.short	0x0100
        /*046e*/ 	.byte	0x05
	.zero		1


	//   ....[56]....
        /*0470*/ 	.word	0x00000950
        /*0474*/ 	.word	0x000000ff
        /*0478*/ 	.word	0x000000e0
        /*047c*/ 	.short	0x0100
        /*047e*/ 	.byte	0x05
	.zero		1


	//   ....[57]....
        /*0480*/ 	.word	0x00000960
        /*0484*/ 	.word	0x000000ff
        /*0488*/ 	.word	0x000001f0
        /*048c*/ 	.short	0x0100
        /*048e*/ 	.byte	0x05
	.zero		1


	//   ....[58]....
        /*0490*/ 	.word	0x00000970
        /*0494*/ 	.word	0x000000ff
        /*0498*/ 	.word	0x000000e8
        /*049c*/ 	.short	0x0100
        /*049e*/ 	.byte	0x05
	.zero		1


	//   ....[59]....
        /*04a0*/ 	.word	0x00000980
        /*04a4*/ 	.word	0x000000ff
        /*04a8*/ 	.word	0x000001f8
        /*04ac*/ 	.short	0x0100
        /*04ae*/ 	.byte	0x05
	.zero		1


	//   ....[60]....
        /*04b0*/ 	.word	0x00000990
        /*04b4*/ 	.word	0x000000ff
        /*04b8*/ 	.word	0x000000f0
        /*04bc*/ 	.short	0x0100
        /*04be*/ 	.byte	0x05
	.zero		1


	//   ....[61]....
        /*04c0*/ 	.word	0x000009a0
        /*04c4*/ 	.word	0x000000ff
        /*04c8*/ 	.word	0x00000200
        /*04cc*/ 	.short	0x0100
        /*04ce*/ 	.byte	0x05
	.zero		1


	//   ....[62]....
        /*04d0*/ 	.word	0x000009b0
        /*04d4*/ 	.word	0x000000ff
        /*04d8*/ 	.word	0x000000f8
        /*04dc*/ 	.short	0x0100
        /*04de*/ 	.byte	0x05
	.zero		1


	//   ....[63]....
        /*04e0*/ 	.word	0x000009c0
        /*04e4*/ 	.word	0x000000ff
        /*04e8*/ 	.word	0x00000208
        /*04ec*/ 	.short	0x0100
        /*04ee*/ 	.byte	0x05
	.zero		1


	//   ....[64]....
        /*04f0*/ 	.word	0x000009d0
        /*04f4*/ 	.word	0x000000ff
        /*04f8*/ 	.word	0x00000100
        /*04fc*/ 	.short	0x0100
        /*04fe*/ 	.byte	0x05
	.zero		1


	//   ....[65]....
        /*0500*/ 	.word	0x000009e0
        /*0504*/ 	.word	0x000000ff
        /*0508*/ 	.word	0x00000210
        /*050c*/ 	.short	0x0100
        /*050e*/ 	.byte	0x05
	.zero		1


	//   ....[66]....
        /*0510*/ 	.word	0x000009f0
        /*0514*/ 	.word	0x000000ff
        /*0518*/ 	.word	0x00000108
        /*051c*/ 	.short	0x0100
        /*051e*/ 	.byte	0x05
	.zero		1


	//   ....[67]....
        /*0520*/ 	.word	0x00000a00
        /*0524*/ 	.word	0x000000ff
        /*0528*/ 	.word	0x00000218
        /*052c*/ 	.short	0x0100
        /*052e*/ 	.byte	0x05
	.zero		1


	//   ....[68]....
        /*0530*/ 	.word	0x00000b40
        /*0534*/ 	.word	0x000000ff
        /*0538*/ 	.word	0x00000220
        /*053c*/ 	.short	0x0100
        /*053e*/ 	.byte	0x07
	.zero		1


	//   ....[69]....
        /*0540*/ 	.word	0x00000b50
        /*0544*/ 	.word	0x000000ff
        /*0548*/ 	.word	0x00000230
        /*054c*/ 	.short	0x0100
        /*054e*/ 	.byte	0x07
	.zero		1


	//   ....[70]....
        /*0550*/ 	.word	0x00000b60
        /*0554*/ 	.word	0x000000ff
        /*0558*/ 	.word	0x00000228
        /*055c*/ 	.short	0x0100
        /*055e*/ 	.byte	0x07
	.zero		1


	//   ....[71]....
        /*0560*/ 	.word	0x00000b70
        /*0564*/ 	.word	0x000000ff
        /*0568*/ 	.word	0x00000238
        /*056c*/ 	.short	0x0100
        /*056e*/ 	.byte	0x07
	.zero		1


	//   ....[72]....
        /*0570*/ 	.word	0x00000c60
        /*0574*/ 	.word	0x000000ff
        /*0578*/ 	.word	0x00000240
        /*057c*/ 	.short	0x0100
        /*057e*/ 	.byte	0x05
	.zero		1


	//   ....[73]....
        /*0580*/ 	.word	0x00000c70
        /*0584*/ 	.word	0x000000ff
        /*0588*/ 	.word	0x00000248
        /*058c*/ 	.short	0x0100
        /*058e*/ 	.byte	0x05
	.zero		1


	//   ....[74]....
        /*0590*/ 	.word	0x00000db0
        /*0594*/ 	.word	0x000000ff
        /*0598*/ 	.word	0x00000250
        /*059c*/ 	.short	0x0100
        /*059e*/ 	.byte	0x05
	.zero		1


	//   ....[75]....
        /*05a0*/ 	.word	0x00000dc0
        /*05a4*/ 	.word	0x000000ff
        /*05a8*/ 	.word	0x00000260
        /*05ac*/ 	.short	0x0100
        /*05ae*/ 	.byte	0x05
	.zero		1


	//   ....[76]....
        /*05b0*/ 	.word	0x00000dd0
        /*05b4*/ 	.word	0x000000ff
        /*05b8*/ 	.word	0x00000258
        /*05bc*/ 	.short	0x0100
        /*05be*/ 	.byte	0x05
	.zero		1


	//   ....[77]....
        /*05c0*/ 	.word	0x00000de0
        /*05c4*/ 	.word	0x000000ff
        /*05c8*/ 	.word	0x00000268
        /*05cc*/ 	.short	0x0100
        /*05ce*/ 	.byte	0x05
	.zero		1


	//   ....[78]....
        /*05d0*/ 	.word	0x00000f10
        /*05d4*/ 	.word	0x000000ff
        /*05d8*/ 	.word	0x00000270
        /*05dc*/ 	.short	0x0100
        /*05de*/ 	.byte	0x07
	.zero		1


	//   ....[79]....
        /*05e0*/ 	.word	0x00000f20
        /*05e4*/ 	.word	0x000000ff
        /*05e8*/ 	.word	0x00000290
        /*05ec*/ 	.short	0x0100
        /*05ee*/ 	.byte	0x07
	.zero		1


	//   ....[80]....
        /*05f0*/ 	.word	0x00000f30
        /*05f4*/ 	.word	0x000000ff
        /*05f8*/ 	.word	0x00000278
        /*05fc*/ 	.short	0x0100
        /*05fe*/ 	.byte	0x07
	.zero		1


	//   ....[81]....
        /*0600*/ 	.word	0x00000f40
        /*0604*/ 	.word	0x000000ff
        /*0608*/ 	.word	0x00000298
        /*060c*/ 	.short	0x0100
        /*060e*/ 	.byte	0x07
	.zero		1


	//   ....[82]....
        /*0610*/ 	.word	0x00000f50
        /*0614*/ 	.word	0x000000ff
        /*0618*/ 	.word	0x00000280
        /*061c*/ 	.short	0x0100
        /*061e*/ 	.byte	0x07
	.zero		1


	//   ....[83]....
        /*0620*/ 	.word	0x00000f60
        /*0624*/ 	.word	0x000000ff
        /*0628*/ 	.word	0x000002a0
        /*062c*/ 	.short	0x0100
        /*062e*/ 	.byte	0x07
	.zero		1


	//   ....[84]....
        /*0630*/ 	.word	0x00000f70
        /*0634*/ 	.word	0x000000ff
        /*0638*/ 	.word	0x00000288
        /*063c*/ 	.short	0x0100
        /*063e*/ 	.byte	0x07
	.zero		1


	//   ....[85]....
        /*0640*/ 	.word	0x00000f80
        /*0644*/ 	.word	0x000000ff
        /*0648*/ 	.word	0x000002a8
        /*064c*/ 	.short	0x0100
        /*064e*/ 	.byte	0x07
	.zero		1


	//   ....[86]....
        /*0650*/ 	.word	0x00001070
        /*0654*/ 	.word	0x000000ff
        /*0658*/ 	.word	0x000002b0
        /*065c*/ 	.short	0x0100
        /*065e*/ 	.byte	0x05
	.zero		1


	//   ....[87]....
        /*0660*/ 	.word	0x00001080
        /*0664*/ 	.word	0x000000ff
        /*0668*/ 	.word	0x000002c0
        /*066c*/ 	.short	0x0100
        /*066e*/ 	.byte	0x05
	.zero		1


	//   ....[88]....
        /*0670*/ 	.word	0x00001090
        /*0674*/ 	.word	0x000000ff
        /*0678*/ 	.word	0x000002b8
        /*067c*/ 	.short	0x0100
        /*067e*/ 	.byte	0x05
	.zero		1


	//   ....[89]....
        /*0680*/ 	.word	0x000010a0
        /*0684*/ 	.word	0x000000ff
        /*0688*/ 	.word	0x000002c8
        /*068c*/ 	.short	0x0100
        /*068e*/ 	.byte	0x05
	.zero		1


	//   ....[90]....
        /*0690*/ 	.word	0x00001970
        /*0694*/ 	.word	0x00000003
        /*0698*/ 	.word	0x000002c0
        /*069c*/ 	.short	0x010a
        /*069e*/ 	.byte	0xff
	.zero		1


	//   ....[91]....
        /*06a0*/ 	.word	0x000019a0
        /*06a4*/ 	.word	0x00000003
        /*06a8*/ 	.word	0x000002b0
        /*06ac*/ 	.short	0x0101
        /*06ae*/ 	.byte	0xff
	.zero		1


	//   ....[92]....
        /*06b0*/ 	.word	0x00001a70
        /*06b4*/ 	.word	0x000000ff
        /*06b8*/ 	.word	0x00000110
        /*06bc*/ 	.short	0x010a
        /*06be*/ 	.byte	0x08
	.zero		1


	//   ....[93]....
        /*06c0*/ 	.word	0x00001b10
        /*06c4*/ 	.word	0x000000ff
        /*06c8*/ 	.word	0x00000110
        /*06cc*/ 	.short	0x010a
        /*06ce*/ 	.byte	0x21
	.zero		1


	//   ....[94]....
        /*06d0*/ 	.word	0x00001c60
        /*06d4*/ 	.word	0x000000ff
        /*06d8*/ 	.word	0x00000110
        /*06dc*/ 	.short	0x010a
        /*06de*/ 	.byte	0x08
	.zero		1


	//   ....[95]....
        /*06e0*/ 	.word	0x00001d70
        /*06e4*/ 	.word	0x000000ff
        /*06e8*/ 	.word	0x00000248
        /*06ec*/ 	.short	0x0101
        /*06ee*/ 	.byte	0x04
	.zero		1


	//   ....[96]....
        /*06f0*/ 	.word	0x00001d90
        /*06f4*/ 	.word	0x000000ff
        /*06f8*/ 	.word	0x00000110
        /*06fc*/ 	.short	0x010a
        /*06fe*/ 	.byte	0x08
	.zero		1


	//   ....[97]....
        /*0700*/ 	.word	0x00001e10
        /*0704*/ 	.word	0x000000ff
        /*0708*/ 	.word	0x00000110
        /*070c*/ 	.short	0x010a
        /*070e*/ 	.byte	0x11
	.zero		1


	//   ....[98]....
        /*0710*/ 	.word	0x00001f60
        /*0714*/ 	.word	0x000000ff
        /*0718*/ 	.word	0x00000110
        /*071c*/ 	.short	0x010a
        /*071e*/ 	.byte	0x08
	.zero		1


	//   ....[99]....
        /*0720*/ 	.word	0x000020a0
        /*0724*/ 	.word	0x00000002
        /*0728*/ 	.word	0x00000250
        /*072c*/ 	.short	0x010a
        /*072e*/ 	.byte	0xff
	.zero		1


	//   ....[100]....
        /*0730*/ 	.word	0x00002160
        /*0734*/ 	.word	0x00000002
        /*0738*/ 	.word	0x00000000
        /*073c*/ 	.short	0x0101
        /*073e*/ 	.byte	0xff
	.zero		1


	//   ....[101]....
        /*0740*/ 	.word	0x000026c0
        /*0744*/ 	.word	0x000000ff
        /*0748*/ 	.word	0x00000000
        /*074c*/ 	.short	0x010a
        /*074e*/ 	.byte	0x05
	.zero		1


	//   ....[102]....
        /*0750*/ 	.word	0x00002750
        /*0754*/ 	.word	0x000000ff
        /*0758*/ 	.word	0x00000000
        /*075c*/ 	.short	0x010a
        /*075e*/ 	.byte	0x05
	.zero		1


	//   ....[103]....
        /*0760*/ 	.word	0x000027e0
        /*0764*/ 	.word	0x000000ff
        /*0768*/ 	.word	0x00000000
        /*076c*/ 	.short	0x010a
        /*076e*/ 	.byte	0x05
	.zero		1


	//   ....[104]....
        /*0770*/ 	.word	0x00002870
        /*0774*/ 	.word	0x000000ff
        /*0778*/ 	.word	0x00000000
        /*077c*/ 	.short	0x010a
        /*077e*/ 	.byte	0x05
	.zero		1


	//   ....[105]....
        /*0780*/ 	.word	0x00002900
        /*0784*/ 	.word	0x000000ff
        /*0788*/ 	.word	0x00000000
        /*078c*/ 	.short	0x010a
        /*078e*/ 	.byte	0x05
	.zero		1


	//   ....[106]....
        /*0790*/ 	.word	0x00002990
        /*0794*/ 	.word	0x000000ff
        /*0798*/ 	.word	0x00000000
        /*079c*/ 	.short	0x010a
        /*079e*/ 	.byte	0x05
	.zero		1


	//   ....[107]....
        /*07a0*/ 	.word	0x00002a20
        /*07a4*/ 	.word	0x000000ff
        /*07a8*/ 	.word	0x00000000
        /*07ac*/ 	.short	0x010a
        /*07ae*/ 	.byte	0x05
	.zero		1


	//   ....[108]....
        /*07b0*/ 	.word	0x00002ab0
        /*07b4*/ 	.word	0x000000ff
        /*07b8*/ 	.word	0x00000000
        /*07bc*/ 	.short	0x010a
        /*07be*/ 	.byte	0x05
	.zero		1


	//   ....[109]....
        /*07c0*/ 	.word	0x00002b40
        /*07c4*/ 	.word	0x000000ff
        /*07c8*/ 	.word	0x00000000
        /*07cc*/ 	.short	0x010a
        /*07ce*/ 	.byte	0x05
	.zero		1


	//   ....[110]....
        /*07d0*/ 	.word	0x00002bd0
        /*07d4*/ 	.word	0x000000ff
        /*07d8*/ 	.word	0x00000000
        /*07dc*/ 	.short	0x010a
        /*07de*/ 	.byte	0x05
	.zero		1


	//   ....[111]....
        /*07e0*/ 	.word	0x00002c60
        /*07e4*/ 	.word	0x000000ff
        /*07e8*/ 	.word	0x00000000
        /*07ec*/ 	.short	0x010a
        /*07ee*/ 	.byte	0x05
	.zero		1


	//   ....[112]....
        /*07f0*/ 	.word	0x00002cf0
        /*07f4*/ 	.word	0x000000ff
        /*07f8*/ 	.word	0x00000000
        /*07fc*/ 	.short	0x010a
        /*07fe*/ 	.byte	0x05
	.zero		1


	//   ....[113]....
        /*0800*/ 	.word	0x00002d80
        /*0804*/ 	.word	0x000000ff
        /*0808*/ 	.word	0x00000000
        /*080c*/ 	.short	0x010a
        /*080e*/ 	.byte	0x05
	.zero		1


	//   ....[114]....
        /*0810*/ 	.word	0x00002e10
        /*0814*/ 	.word	0x000000ff
        /*0818*/ 	.word	0x00000000
        /*081c*/ 	.short	0x010a
        /*081e*/ 	.byte	0x05
	.zero		1


	//   ....[115]....
        /*0820*/ 	.word	0x00002ea0
        /*0824*/ 	.word	0x000000ff
        /*0828*/ 	.word	0x00000000
        /*082c*/ 	.short	0x010a
        /*082e*/ 	.byte	0x05
	.zero		1


	//   ....[116]....
        /*0830*/ 	.word	0x00002f30
        /*0834*/ 	.word	0x000000ff
        /*0838*/ 	.word	0x00000000
        /*083c*/ 	.short	0x010a
        /*083e*/ 	.byte	0x05
	.zero		1


	//   ....[117]....
        /*0840*/ 	.word	0x00002fc0
        /*0844*/ 	.word	0x000000ff
        /*0848*/ 	.word	0x00000000
        /*084c*/ 	.short	0x010a
        /*084e*/ 	.byte	0x05
	.zero		1


	//   ....[118]....
        /*0850*/ 	.word	0x00003050
        /*0854*/ 	.word	0x000000ff
        /*0858*/ 	.word	0x00000000
        /*085c*/ 	.short	0x010a
        /*085e*/ 	.byte	0x05
	.zero		1


	//   ....[119]....
        /*0860*/ 	.word	0x000030e0
        /*0864*/ 	.word	0x000000ff
        /*0868*/ 	.word	0x00000000
        /*086c*/ 	.short	0x010a
        /*086e*/ 	.byte	0x05
	.zero		1


	//   ....[120]....
        /*0870*/ 	.word	0x00003170
        /*0874*/ 	.word	0x000000ff
        /*0878*/ 	.word	0x00000000
        /*087c*/ 	.short	0x010a
        /*087e*/ 	.byte	0x05
	.zero		1


	//   ....[121]....
        /*0880*/ 	.word	0x00003200
        /*0884*/ 	.word	0x000000ff
        /*0888*/ 	.word	0x00000000
        /*088c*/ 	.short	0x010a
        /*088e*/ 	.byte	0x05
	.zero		1


	//   ....[122]....
        /*0890*/ 	.word	0x00003290
        /*0894*/ 	.word	0x000000ff
        /*0898*/ 	.word	0x00000000
        /*089c*/ 	.short	0x010a
        /*089e*/ 	.byte	0x05
	.zero		1


	//   ....[123]....
        /*08a0*/ 	.word	0x00003320
        /*08a4*/ 	.word	0x000000ff
        /*08a8*/ 	.word	0x00000000
        /*08ac*/ 	.short	0x010a
        /*08ae*/ 	.byte	0x05
	.zero		1


	//   ....[124]....
        /*08b0*/ 	.word	0x000033b0
        /*08b4*/ 	.word	0x000000ff
        /*08b8*/ 	.word	0x00000000
        /*08bc*/ 	.short	0x010a
        /*08be*/ 	.byte	0x05
	.zero		1


	//   ....[125]....
        /*08c0*/ 	.word	0x00003440
        /*08c4*/ 	.word	0x000000ff
        /*08c8*/ 	.word	0x00000000
        /*08cc*/ 	.short	0x010a
        /*08ce*/ 	.byte	0x05
	.zero		1


	//   ....[126]....
        /*08d0*/ 	.word	0x000034d0
        /*08d4*/ 	.word	0x000000ff
        /*08d8*/ 	.word	0x00000000
        /*08dc*/ 	.short	0x010a
        /*08de*/ 	.byte	0x05
	.zero		1


	//   ....[127]....
        /*08e0*/ 	.word	0x00003560
        /*08e4*/ 	.word	0x000000ff
        /*08e8*/ 	.word	0x00000000
        /*08ec*/ 	.short	0x010a
        /*08ee*/ 	.byte	0x05
	.zero		1


	//   ....[128]....
        /*08f0*/ 	.word	0x000035f0
        /*08f4*/ 	.word	0x000000ff
        /*08f8*/ 	.word	0x00000000
        /*08fc*/ 	.short	0x010a
        /*08fe*/ 	.byte	0x05
	.zero		1


	//   ....[129]....
        /*0900*/ 	.word	0x00003680
        /*0904*/ 	.word	0x000000ff
        /*0908*/ 	.word	0x00000000
        /*090c*/ 	.short	0x010a
        /*090e*/ 	.byte	0x05
	.zero		1


	//   ....[130]....
        /*0910*/ 	.word	0x00003710
        /*0914*/ 	.word	0x000000ff
        /*0918*/ 	.word	0x00000000
        /*091c*/ 	.short	0x010a
        /*091e*/ 	.byte	0x05
	.zero		1


	//   ....[131]....
        /*0920*/ 	.word	0x000037a0
        /*0924*/ 	.word	0x000000ff
        /*0928*/ 	.word	0x00000000
        /*092c*/ 	.short	0x010a
        /*092e*/ 	.byte	0x05
	.zero		1


	//   ....[132]....
        /*0930*/ 	.word	0x00003830
        /*0934*/ 	.word	0x000000ff
        /*0938*/ 	.word	0x00000000
        /*093c*/ 	.short	0x010a
        /*093e*/ 	.byte	0x05
	.zero		1


	//   ....[133]....
        /*0940*/ 	.word	0x000038c0
        /*0944*/ 	.word	0x000000ff
        /*0948*/ 	.word	0x00000000
        /*094c*/ 	.short	0x010a
        /*094e*/ 	.byte	0x05
	.zero		1


	//   ....[134]....
        /*0950*/ 	.word	0x00003960
        /*0954*/ 	.word	0x00000000
        /*0958*/ 	.word	0x00000000
        /*095c*/ 	.short	0x010a
        /*095e*/ 	.byte	0xff
	.zero		1


	//   ....[135]....
        /*0960*/ 	.word	0x00003a80
        /*0964*/ 	.word	0x00000000
        /*0968*/ 	.word	0x000002b0
        /*096c*/ 	.short	0x010a
        /*096e*/ 	.byte	0xff
	.zero		1


	//   ....[136]....
        /*0970*/ 	.word	0x00003ae0
        /*0974*/ 	.word	0x00000004
        /*0978*/ 	.word	0x00000000
        /*097c*/ 	.short	0x0101
        /*097e*/ 	.byte	0xff
	.zero		1


	//   ....[137]....
        /*0980*/ 	.word	0x00003b00
        /*0984*/ 	.word	0x000000ff
        /*0988*/ 	.word	0x00000260
        /*098c*/ 	.short	0x010a
        /*098e*/ 	.byte	0x05
	.zero		1


	//   ....[138]....
        /*0990*/ 	.word	0x00003c20
        /*0994*/ 	.word	0x00000000
        /*0998*/ 	.word	0x00000250
        /*099c*/ 	.short	0x010a
        /*099e*/ 	.byte	0xff
	.zero		1


	//   ....[139]....
        /*09a0*/ 	.word	0x00003d30
        /*09a4*/ 	.word	0x00000000
        /*09a8*/ 	.word	0x00000000
        /*09ac*/ 	.short	0x0101
        /*09ae*/ 	.byte	0xff
	.zero		1


	//   ....[140]....
        /*09b0*/ 	.word	0x00003dc0
        /*09b4*/ 	.word	0x000000ff
        /*09b8*/ 	.word	0x00000260
        /*09bc*/ 	.short	0x0106
        /*09be*/ 	.byte	0x05
	.zero		1


	//   ....[141]....
        /*09c0*/ 	.word	0x00003de0
        /*09c4*/ 	.word	0x000000ff
        /*09c8*/ 	.word	0x00000260
        /*09cc*/ 	.short	0x010a
        /*09ce*/ 	.byte	0x05
	.zero		1


	//   ....[142]....
        /*09d0*/ 	.word	0x00003e70
        /*09d4*/ 	.word	0x000000ff
        /*09d8*/ 	.word	0x00000260
        /*09dc*/ 	.short	0x0106
        /*09de*/ 	.byte	0x04
	.zero		1


	//   ....[143]....
        /*09e0*/ 	.word	0x00003eb0
        /*09e4*/ 	.word	0x00000000
        /*09e8*/ 	.word	0x00000260
        /*09ec*/ 	.short	0x010a
        /*09ee*/ 	.byte	0xff
	.zero		1


	//   ....[144]....
        /*09f0*/ 	.word	0x00004390
        /*09f4*/ 	.word	0x00000000
        /*09f8*/ 	.word	0x00000250
        /*09fc*/ 	.short	0x010a
        /*09fe*/ 	.byte	0xff
	.zero		1


	//   ....[145]....
        /*0a00*/ 	.word	0x00004490
        /*0a04*/ 	.word	0x00000003
        /*0a08*/ 	.word	0x00000000
        /*0a0c*/ 	.short	0x0101
        /*0a0e*/ 	.byte	0xff
	.zero		1


	//   ....[146]....
        /*0a10*/ 	.word	0x000044a0
        /*0a14*/ 	.word	0x000000ff
        /*0a18*/ 	.word	0x00000000
        /*0a1c*/ 	.short	0x010a
        /*0a1e*/ 	.byte	0x04
	.zero		1


	//   ....[147]....
        /*0a20*/ 	.word	0x000044c0
        /*0a24*/ 	.word	0x000000ff
        /*0a28*/ 	.word	0x00000290
        /*0a2c*/ 	.short	0x010a
        /*0a2e*/ 	.byte	0x09
	.zero		1


	//   ....[148]....
        /*0a30*/ 	.word	0x00004600
        /*0a34*/ 	.word	0x000000ff
        /*0a38*/ 	.word	0x00000000
        /*0a3c*/ 	.short	0x010a
        /*0a3e*/ 	.byte	0x07
	.zero		1


	//   ....[149]....
        /*0a40*/ 	.word	0x00004730
        /*0a44*/ 	.word	0x000000ff
        /*0a48*/ 	.word	0x00000000
        /*0a4c*/ 	.short	0x010a
        /*0a4e*/ 	.byte	0x04
	.zero		1


	//   ....[150]....
        /*0a50*/ 	.word	0x000048e0
        /*0a54*/ 	.word	0x000000ff
        /*0a58*/ 	.word	0x00000000
        /*0a5c*/ 	.short	0x010a
        /*0a5e*/ 	.byte	0x05
	.zero		1


	//   ....[151]....
        /*0a60*/ 	.word	0x00004970
        /*0a64*/ 	.word	0x000000ff
        /*0a68*/ 	.word	0x00000000
        /*0a6c*/ 	.short	0x010a
        /*0a6e*/ 	.byte	0x05
	.zero		1


	//   ....[152]....
        /*0a70*/ 	.word	0x00004a00
        /*0a74*/ 	.word	0x000000ff
        /*0a78*/ 	.word	0x00000000
        /*0a7c*/ 	.short	0x010a
        /*0a7e*/ 	.byte	0x05
	.zero		1


	//   ....[153]....
        /*0a80*/ 	.word	0x00004a90
        /*0a84*/ 	.word	0x000000ff
        /*0a88*/ 	.word	0x00000000
        /*0a8c*/ 	.short	0x010a
        /*0a8e*/ 	.byte	0x07
	.zero		1


	//   ....[154]....
        /*0a90*/ 	.word	0x00004ef0
        /*0a94*/ 	.word	0x00000000
        /*0a98*/ 	.word	0x00000250
        /*0a9c*/ 	.short	0x010a
        /*0a9e*/ 	.byte	0xff
	.zero		1


	//   ....[155]....
        /*0aa0*/ 	.word	0x00004fb0
        /*0aa4*/ 	.word	0x00000000
        /*0aa8*/ 	.word	0x00000000
        /*0aac*/ 	.short	0x0101
        /*0aae*/ 	.byte	0xff
	.zero		1


	//   ....[156]....
        /*0ab0*/ 	.word	0x000052d0
        /*0ab4*/ 	.word	0x000000ff
        /*0ab8*/ 	.word	0x00000248
        /*0abc*/ 	.short	0x010a
        /*0abe*/ 	.byte	0x07
	.zero		1


	//   ....[157]....
        /*0ac0*/ 	.word	0x000054c0
        /*0ac4*/ 	.word	0x000000ff
        /*0ac8*/ 	.word	0x00000230
        /*0acc*/ 	.short	0x010a
        /*0ace*/ 	.byte	0x07
	.zero		1


	//   ....[158]....
        /*0ad0*/ 	.word	0x00005690
        /*0ad4*/ 	.word	0x000000ff
        /*0ad8*/ 	.word	0x00000220
        /*0adc*/ 	.short	0x010b
        /*0ade*/ 	.byte	0x07
	.zero		1


	//   ....[159]....
        /*0ae0*/ 	.word	0x00005700
        /*0ae4*/ 	.word	0x000000ff
        /*0ae8*/ 	.word	0x00000000
        /*0aec*/ 	.short	0x0101
        /*0aee*/ 	.byte	0x08
	.zero		1


	//   ....[160]....
        /*0af0*/ 	.word	0x00005730
        /*0af4*/ 	.word	0x000000ff
        /*0af8*/ 	.word	0x00000238
        /*0afc*/ 	.short	0x010a
        /*0afe*/ 	.byte	0x07
	.zero		1


	//   ....[161]....
        /*0b00*/ 	.word	0x00005940
        /*0b04*/ 	.word	0x000000ff
        /*0b08*/ 	.word	0x00000228
        /*0b0c*/ 	.short	0x010b
        /*0b0e*/ 	.byte	0x07
	.zero		1


	//   ....[162]....
        /*0b10*/ 	.word	0x00005960
        /*0b14*/ 	.word	0x000000ff
        /*0b18*/ 	.word	0x00000000
        /*0b1c*/ 	.short	0x0101
        /*0b1e*/ 	.byte	0x0d
	.zero		1


	//   ....[163]....
        /*0b20*/ 	.word	0x00005990
        /*0b24*/ 	.word	0x000000ff
        /*0b28*/ 	.word	0x00000230
        /*0b2c*/ 	.short	0x010a
        /*0b2e*/ 	.byte	0x07
	.zero		1


	//   ....[164]....
        /*0b30*/ 	.word	0x000059d0
        /*0b34*/ 	.word	0x00000000
        /*0b38*/ 	.word	0x00000238
        /*0b3c*/ 	.short	0x010a
        /*0b3e*/ 	.byte	0xff
	.zero		1


	//   ....[165]....
        /*0b40*/ 	.word	0x00005d20
        /*0b44*/ 	.word	0x00000000
        /*0b48*/ 	.word	0x00000250
        /*0b4c*/ 	.short	0x010a
        /*0b4e*/ 	.byte	0xff
	.zero		1


	//   ....[166]....
        /*0b50*/ 	.word	0x00005e30
        /*0b54*/ 	.word	0x00000000
        /*0b58*/ 	.word	0x00000000
        /*0b5c*/ 	.short	0x0101
        /*0b5e*/ 	.byte	0xff
	.zero		1


	//   ....[167]....
        /*0b60*/ 	.word	0x00006880
        /*0b64*/ 	.word	0x00000000
        /*0b68*/ 	.word	0x00000220
        /*0b6c*/ 	.short	0x010a
        /*0b6e*/ 	.byte	0xff
	.zero		1


	//   ....[168]....
        /*0b70*/ 	.word	0x000068f0
        /*0b74*/ 	.word	0x0000006c
        /*0b78*/ 	.word	0x00000270
        /*0b7c*/ 	.short	0x010a
        /*0b7e*/ 	.byte	0xff
	.zero		1


	//   ....[169]....
        /*0b80*/ 	.word	0x000069d0
        /*0b84*/ 	.word	0x00000000
        /*0b88*/ 	.word	0x00000220
        /*0b8c*/ 	.short	0x010a
        /*0b8e*/ 	.byte	0xff
	.zero		1


	//   ....[170]....
        /*0b90*/ 	.word	0x00006af0
        /*0b94*/ 	.word	0x00000000
        /*0b98*/ 	.word	0x00000000
        /*0b9c*/ 	.short	0x0101
        /*0b9e*/ 	.byte	0xff
	.zero		1


	//   ....[171]....
        /*0ba0*/ 	.word	0x00006b70
        /*0ba4*/ 	.word	0x0000006c
        /*0ba8*/ 	.word	0x00000270
        /*0bac*/ 	.short	0x010a
        /*0bae*/ 	.byte	0xff
	.zero		1


	//   ....[172]....
        /*0bb0*/ 	.word	0x000076e0
        /*0bb4*/ 	.word	0x0000004b
        /*0bb8*/ 	.word	0x00000220
        /*0bbc*/ 	.short	0x010a
        /*0bbe*/ 	.byte	0xff
	.zero		1


	//   ....[173]....
        /*0bc0*/ 	.word	0x00007790
        /*0bc4*/ 	.word	0x0000004b
        /*0bc8*/ 	.word	0x00000220
        /*0bcc*/ 	.short	0x010a
        /*0bce*/ 	.byte	0xff
	.zero		1


	//   ....[174]....
        /*0bd0*/ 	.word	0x000078b0
        /*0bd4*/ 	.word	0x00000000
        /*0bd8*/ 	.word	0x00000000
        /*0bdc*/ 	.short	0x0101
        /*0bde*/ 	.byte	0xff
	.zero		1


	//   ....[175]....
        /*0be0*/ 	.word	0x00007c60
        /*0be4*/ 	.word	0x000000ff
        /*0be8*/ 	.word	0x00000000
        /*0bec*/ 	.short	0x0101
        /*0bee*/ 	.byte	0x05
	.zero		1


	//   ....[176]....
        /*0bf0*/ 	.word	0x000085a0
        /*0bf4*/ 	.word	0x00000003
        /*0bf8*/ 	.word	0x000002c0
        /*0bfc*/ 	.short	0x010a
        /*0bfe*/ 	.byte	0xff
	.zero		1


	//   ....[177]....
        /*0c00*/ 	.word	0x00008600
        /*0c04*/ 	.word	0x00000002
        /*0c08*/ 	.word	0x00000110
        /*0c0c*/ 	.short	0x010a
        /*0c0e*/ 	.byte	0xff
	.zero		1


	//   ....[178]....
        /*0c10*/ 	.word	0x00008660
        /*0c14*/ 	.word	0x00000002
        /*0c18*/ 	.word	0x00000110
        /*0c1c*/ 	.short	0x010a
        /*0c1e*/ 	.byte	0xff
	.zero		1


	//   ....[179]....
        /*0c20*/ 	.word	0x000086b0
        /*0c24*/ 	.word	0x00000002
        /*0c28*/ 	.word	0x00000250
        /*0c2c*/ 	.short	0x010a
        /*0c2e*/ 	.byte	0xff
	.zero		1


	//   ....[180]....
        /*0c30*/ 	.word	0x00008710
        /*0c34*/ 	.word	0x00000000
        /*0c38*/ 	.word	0x00000000
        /*0c3c*/ 	.short	0x010a
        /*0c3e*/ 	.byte	0xff
	.zero		1


	//   ....[181]....
        /*0c40*/ 	.word	0x00008770
        /*0c44*/ 	.word	0x00000000
        /*0c48*/ 	.word	0x00000000
        /*0c4c*/ 	.short	0x010a
        /*0c4e*/ 	.byte	0xff
	.zero		1


	//   ....[182]....
        /*0c50*/ 	.word	0x000087d0
        /*0c54*/ 	.word	0x00000000
        /*0c58*/ 	.word	0x00000000
        /*0c5c*/ 	.short	0x010a
        /*0c5e*/ 	.byte	0xff
	.zero		1


	//   ....[183]....
        /*0c60*/ 	.word	0x00008830
        /*0c64*/ 	.word	0x00000000
        /*0c68*/ 	.word	0x00000000
        /*0c6c*/ 	.short	0x010a
        /*0c6e*/ 	.byte	0xff
	.zero		1


	//   ....[184]....
        /*0c70*/ 	.word	0x00008890
        /*0c74*/ 	.word	0x00000000
        /*0c78*/ 	.word	0x00000000
        /*0c7c*/ 	.short	0x010a
        /*0c7e*/ 	.byte	0xff
	.zero		1


	//   ....[185]....
        /*0c80*/ 	.word	0x000088f0
        /*0c84*/ 	.word	0x00000000
        /*0c88*/ 	.word	0x00000000
        /*0c8c*/ 	.short	0x010a
        /*0c8e*/ 	.byte	0xff
	.zero		1


	//   ....[186]....
        /*0c90*/ 	.word	0x00008950
        /*0c94*/ 	.word	0x00000000
        /*0c98*/ 	.word	0x00000000
        /*0c9c*/ 	.short	0x010a
        /*0c9e*/ 	.byte	0xff
	.zero		1


	//   ....[187]....
        /*0ca0*/ 	.word	0x000089b0
        /*0ca4*/ 	.word	0x00000000
        /*0ca8*/ 	.word	0x00000000
        /*0cac*/ 	.short	0x010a
        /*0cae*/ 	.byte	0xff
	.zero		1


	//   ....[188]....
        /*0cb0*/ 	.word	0x00008a10
        /*0cb4*/ 	.word	0x00000000
        /*0cb8*/ 	.word	0x00000000
        /*0cbc*/ 	.short	0x010a
        /*0cbe*/ 	.byte	0xff
	.zero		1


	//   ....[189]....
        /*0cc0*/ 	.word	0x00008a70
        /*0cc4*/ 	.word	0x00000000
        /*0cc8*/ 	.word	0x00000000
        /*0ccc*/ 	.short	0x010a
        /*0cce*/ 	.byte	0xff
	.zero		1


	//   ....[190]....
        /*0cd0*/ 	.word	0x00008ad0
        /*0cd4*/ 	.word	0x00000000
        /*0cd8*/ 	.word	0x00000000
        /*0cdc*/ 	.short	0x010a
        /*0cde*/ 	.byte	0xff
	.zero		1


	//   ....[191]....
        /*0ce0*/ 	.word	0x00008b30
        /*0ce4*/ 	.word	0x00000000
        /*0ce8*/ 	.word	0x00000000
        /*0cec*/ 	.short	0x010a
        /*0cee*/ 	.byte	0xff
	.zero		1


	//   ....[192]....
        /*0cf0*/ 	.word	0x00008b90
        /*0cf4*/ 	.word	0x00000000
        /*0cf8*/ 	.word	0x00000000
        /*0cfc*/ 	.short	0x010a
        /*0cfe*/ 	.byte	0xff
	.zero		1


	//   ....[193]....
        /*0d00*/ 	.word	0x00008bf0
        /*0d04*/ 	.word	0x00000000
        /*0d08*/ 	.word	0x00000000
        /*0d0c*/ 	.short	0x010a
        /*0d0e*/ 	.byte	0xff
	.zero		1


	//   ....[194]....
        /*0d10*/ 	.word	0x00008c50
        /*0d14*/ 	.word	0x00000000
        /*0d18*/ 	.word	0x00000000
        /*0d1c*/ 	.short	0x010a
        /*0d1e*/ 	.byte	0xff
	.zero		1


	//   ....[195]....
        /*0d20*/ 	.word	0x00008cb0
        /*0d24*/ 	.word	0x00000000
        /*0d28*/ 	.word	0x00000000
        /*0d2c*/ 	.short	0x010a
        /*0d2e*/ 	.byte	0xff
	.zero		1


	//   ....[196]....
        /*0d30*/ 	.word	0x00008d10
        /*0d34*/ 	.word	0x00000000
        /*0d38*/ 	.word	0x00000000
        /*0d3c*/ 	.short	0x010a
        /*0d3e*/ 	.byte	0xff
	.zero		1


	//   ....[197]....
        /*0d40*/ 	.word	0x00008d70
        /*0d44*/ 	.word	0x00000000
        /*0d48*/ 	.word	0x00000000
        /*0d4c*/ 	.short	0x010a
        /*0d4e*/ 	.byte	0xff
	.zero		1


	//   ....[198]....
        /*0d50*/ 	.word	0x00008dd0
        /*0d54*/ 	.word	0x00000000
        /*0d58*/ 	.word	0x00000000
        /*0d5c*/ 	.short	0x010a
        /*0d5e*/ 	.byte	0xff
	.zero		1


	//   ....[199]....
        /*0d60*/ 	.word	0x00008e30
        /*0d64*/ 	.word	0x00000000
        /*0d68*/ 	.word	0x00000000
        /*0d6c*/ 	.short	0x010a
        /*0d6e*/ 	.byte	0xff
	.zero		1


	//   ....[200]....
        /*0d70*/ 	.word	0x00008e90
        /*0d74*/ 	.word	0x00000000
        /*0d78*/ 	.word	0x00000000
        /*0d7c*/ 	.short	0x010a
        /*0d7e*/ 	.byte	0xff
	.zero		1


	//   ....[201]....
        /*0d80*/ 	.word	0x00008ef0
        /*0d84*/ 	.word	0x00000000
        /*0d88*/ 	.word	0x00000000
        /*0d8c*/ 	.short	0x010a
        /*0d8e*/ 	.byte	0xff
	.zero		1


	//   ....[202]....
        /*0d90*/ 	.word	0x00008f50
        /*0d94*/ 	.word	0x00000000
        /*0d98*/ 	.word	0x00000000
        /*0d9c*/ 	.short	0x010a
        /*0d9e*/ 	.byte	0xff
	.zero		1


	//   ....[203]....
        /*0da0*/ 	.word	0x00008fb0
        /*0da4*/ 	.word	0x00000000
        /*0da8*/ 	.word	0x00000000
        /*0dac*/ 	.short	0x010a
        /*0dae*/ 	.byte	0xff
	.zero		1


	//   ....[204]....
        /*0db0*/ 	.word	0x00009010
        /*0db4*/ 	.word	0x00000000
        /*0db8*/ 	.word	0x00000000
        /*0dbc*/ 	.short	0x010a
        /*0dbe*/ 	.byte	0xff
	.zero		1


	//   ....[205]....
        /*0dc0*/ 	.word	0x00009070
        /*0dc4*/ 	.word	0x00000000
        /*0dc8*/ 	.word	0x00000000
        /*0dcc*/ 	.short	0x010a
        /*0dce*/ 	.byte	0xff
	.zero		1


	//   ....[206]....
        /*0dd0*/ 	.word	0x000090d0
        /*0dd4*/ 	.word	0x00000000
        /*0dd8*/ 	.word	0x00000000
        /*0ddc*/ 	.short	0x010a
        /*0dde*/ 	.byte	0xff
	.zero		1


	//   ....[207]....
        /*0de0*/ 	.word	0x00009130
        /*0de4*/ 	.word	0x00000000
        /*0de8*/ 	.word	0x00000000
        /*0dec*/ 	.short	0x010a
        /*0dee*/ 	.byte	0xff
	.zero		1


	//   ....[208]....
        /*0df0*/ 	.word	0x00009190
        /*0df4*/ 	.word	0x00000000
        /*0df8*/ 	.word	0x00000000
        /*0dfc*/ 	.short	0x010a
        /*0dfe*/ 	.byte	0xff
	.zero		1


	//   ....[209]....
        /*0e00*/ 	.word	0x000091f0
        /*0e04*/ 	.word	0x00000000
        /*0e08*/ 	.word	0x00000000
        /*0e0c*/ 	.short	0x010a
        /*0e0e*/ 	.byte	0xff
	.zero		1


	//   ....[210]....
        /*0e10*/ 	.word	0x00009250
        /*0e14*/ 	.word	0x00000000
        /*0e18*/ 	.word	0x00000000
        /*0e1c*/ 	.short	0x010a
        /*0e1e*/ 	.byte	0xff
	.zero		1


	//   ....[211]....
        /*0e20*/ 	.word	0x000092b0
        /*0e24*/ 	.word	0x00000000
        /*0e28*/ 	.word	0x00000000
        /*0e2c*/ 	.short	0x010a
        /*0e2e*/ 	.byte	0xff
	.zero		1


	//   ....[212]....
        /*0e30*/ 	.word	0x00009310
        /*0e34*/ 	.word	0x00000000
        /*0e38*/ 	.word	0x00000000
        /*0e3c*/ 	.short	0x010a
        /*0e3e*/ 	.byte	0xff
	.zero		1


	//   ....[213]....
        /*0e40*/ 	.word	0x00009360
        /*0e44*/ 	.word	0x00000000
        /*0e48*/ 	.word	0x000002b0
        /*0e4c*/ 	.short	0x010a
        /*0e4e*/ 	.byte	0xff
	.zero		1


	//   ....[214]....
        /*0e50*/ 	.word	0x000093c0
        /*0e54*/ 	.word	0x00000000
        /*0e58*/ 	.word	0x00000260
        /*0e5c*/ 	.short	0x010a
        /*0e5e*/ 	.byte	0xff
	.zero		1


	//   ....[215]....
        /*0e60*/ 	.word	0x00009410
        /*0e64*/ 	.word	0x00000000
        /*0e68*/ 	.word	0x00000250
        /*0e6c*/ 	.short	0x010a
        /*0e6e*/ 	.byte	0xff
	.zero		1


	//   ....[216]....
        /*0e70*/ 	.word	0x00009470
        /*0e74*/ 	.word	0x00000000
        /*0e78*/ 	.word	0x00000260
        /*0e7c*/ 	.short	0x010a
        /*0e7e*/ 	.byte	0xff
	.zero		1


	//   ....[217]....
        /*0e80*/ 	.word	0x000094c0
        /*0e84*/ 	.word	0x00000000
        /*0e88*/ 	.word	0x00000250
        /*0e8c*/ 	.short	0x010a
        /*0e8e*/ 	.byte	0xff
	.zero		1


	//   ....[218]....
        /*0e90*/ 	.word	0x00009520
        /*0e94*/ 	.word	0x00000003
        /*0e98*/ 	.word	0x00000290
        /*0e9c*/ 	.short	0x010a
        /*0e9e*/ 	.byte	0xff
	.zero		1


	//   ....[219]....
        /*0ea0*/ 	.word	0x00009580
        /*0ea4*/ 	.word	0x00000000
        /*0ea8*/ 	.word	0x00000000
        /*0eac*/ 	.short	0x010a
        /*0eae*/ 	.byte	0xff
	.zero		1


	//   ....[220]....
        /*0eb0*/ 	.word	0x000095e0
        /*0eb4*/ 	.word	0x00000000
        /*0eb8*/ 	.word	0x00000000
        /*0ebc*/ 	.short	0x010a
        /*0ebe*/ 	.byte	0xff
	.zero		1


	//   ....[221]....
        /*0ec0*/ 	.word	0x00009640
        /*0ec4*/ 	.word	0x00000000
        /*0ec8*/ 	.word	0x00000000
        /*0ecc*/ 	.short	0x010a
        /*0ece*/ 	.byte	0xff
	.zero		1


	//   ....[222]....
        /*0ed0*/ 	.word	0x000096a0
        /*0ed4*/ 	.word	0x00000000
        /*0ed8*/ 	.word	0x00000000
        /*0edc*/ 	.short	0x010a
        /*0ede*/ 	.byte	0xff
	.zero		1


	//   ....[223]....
        /*0ee0*/ 	.word	0x00009700
        /*0ee4*/ 	.word	0x00000000
        /*0ee8*/ 	.word	0x00000000
        /*0eec*/ 	.short	0x010a
        /*0eee*/ 	.byte	0xff
	.zero		1


	//   ....[224]....
        /*0ef0*/ 	.word	0x00009750
        /*0ef4*/ 	.word	0x00000000
        /*0ef8*/ 	.word	0x00000250
        /*0efc*/ 	.short	0x010a
        /*0efe*/ 	.byte	0xff
	.zero		1


	//   ....[225]....
        /*0f00*/ 	.word	0x000097b0
        /*0f04*/ 	.word	0x00000000
        /*0f08*/ 	.word	0x00000248
        /*0f0c*/ 	.short	0x010a
        /*0f0e*/ 	.byte	0xff
	.zero		1


	//   ....[226]....
        /*0f10*/ 	.word	0x00009810
        /*0f14*/ 	.word	0x00000003
        /*0f18*/ 	.word	0x00000230
        /*0f1c*/ 	.short	0x010a
        /*0f1e*/ 	.byte	0xff
	.zero		1


	//   ....[227]....
        /*0f20*/ 	.word	0x00009870
        /*0f24*/ 	.word	0x00000003
        /*0f28*/ 	.word	0x00000238
        /*0f2c*/ 	.short	0x010a
        /*0f2e*/ 	.byte	0xff
	.zero		1


	//   ....[228]....
        /*0f30*/ 	.word	0x000098d0
        /*0f34*/ 	.word	0x00000000
        /*0f38*/ 	.word	0x00000230
        /*0f3c*/ 	.short	0x010a
        /*0f3e*/ 	.byte	0xff
	.zero		1


	//   ....[229]....
        /*0f40*/ 	.word	0x00009920
        /*0f44*/ 	.word	0x00000000
        /*0f48*/ 	.word	0x00000250
        /*0f4c*/ 	.short	0x010a
        /*0f4e*/ 	.byte	0xff
	.zero		1


	//   ....[230]....
        /*0f50*/ 	.word	0x00009970
        /*0f54*/ 	.word	0x00000000
        /*0f58*/ 	.word	0x00000220
        /*0f5c*/ 	.short	0x010a
        /*0f5e*/ 	.byte	0xff
	.zero		1


	//   ....[231]....
        /*0f60*/ 	.word	0x000099c0
        /*0f64*/ 	.word	0x0000006c
        /*0f68*/ 	.word	0x00000270
        /*0f6c*/ 	.short	0x010a
        /*0f6e*/ 	.byte	0xff
	.zero		1


	//   ....[232]....
        /*0f70*/ 	.word	0x00009a10
        /*0f74*/ 	.word	0x0000004b
        /*0f78*/ 	.word	0x00000220
        /*0f7c*/ 	.short	0x010a
        /*0f7e*/ 	.byte	0xff
	.zero		1


	//----- nvinfo : EIATTR_NUM_MBARRIERS
	.align		4
.L_47:
        /*0f80*/ 	.byte	0x03, 0x38
        /*0f82*/ 	.short	0x005a


	//----- nvinfo : EIATTR_EXIT_INSTR_OFFSETS
	.align		4
        /*0f84*/ 	.byte	0x04, 0x1c
        /*0f86*/ 	.short	(.L_49 - .L_48)


	//   ....[0]....
.L_48:
        /*0f88*/ 	.word	0x00003990


	//   ....[1]....
        /*0f8c*/ 	.word	0x00003e80


	//   ....[2]....
        /*0f90*/ 	.word	0x00003ee0


	//   ....[3]....
        /*0f94*/ 	.word	0x00004cf0


	//   ....[4]....
        /*0f98*/ 	.word	0x00005a00


	//   ....[5]....
        /*0f9c*/ 	.word	0x00005a40


	//   ....[6]....
        /*0fa0*/ 	.word	0x00008590


	//----- nvinfo : EIATTR_MAX_THREADS
	.align		4
.L_49:
        /*0fa4*/ 	.byte	0x04, 0x05
        /*0fa6*/ 	.short	(.L_51 - .L_50)
.L_50:
        /*0fa8*/ 	.word	0x00000100
        /*0fac*/ 	.word	0x00000001
        /*0fb0*/ 	.word	0x00000001


	//----- nvinfo : EIATTR_CRS_STACK_SIZE
	.align		4
.L_51:
        /*0fb4*/ 	.byte	0x04, 0x1e
        /*0fb6*/ 	.short	(.L_53 - .L_52)
.L_52:
        /*0fb8*/ 	.word	0x00000000


	//----- nvinfo : EIATTR_CBANK_PARAM_SIZE
	.align		4
.L_53:
        /*0fbc*/ 	.byte	0x03, 0x19
        /*0fbe*/ 	.short	0x0800


	//----- nvinfo : EIATTR_PARAM_CBANK
	.align		4
        /*0fc0*/ 	.byte	0x04, 0x0a
        /*0fc2*/ 	.short	(.L_55 - .L_54)
	.align		4
.L_54:
        /*0fc4*/ 	.word	index@(.nv.constant0._ZN7cutlass13device_kernelINS_4gemm6kernel13GemmUniversalIN4cute5tupleIJiiiiEEENS1_10collective13CollectiveMmaINS1_35MainloopSm100TmaUmmaWarpSpecializedILi34ELi2ELi4ENS5_IJNS4_1CILi1EEESB_SB_EEEEENS5_IJNSA_ILi64EEENSA_ILi128EEENSA_ILi32EEEEEEaNS5_IJlSB_lEEEaSI_NS4_8TiledMMAINS4_8MMA_AtomIJNS4_15SM100_MMA_S8_SSIaaiLi64ELi128ELNS4_4UMMA5MajorE0ELSN_0ELNSM_8SaturateE0EEEEEENS4_6LayoutISC_NS5_IJNSA_ILi0EEESS_SS_EEEEENS5_IJNS4_10UnderscoreESV_SV_EEEEENS4_13SM90_TMA_LOADENS4_14ComposedLayoutINS4_7SwizzleILi1ELi4ELi3EEENS4_18smem_ptr_flag_bitsILi8EEENSR_INS5_IJNSA_ILi8EEESG_EEENS5_IJSG_SB_EEEEEEEvNS4_8identityESY_S18_vS19_EENS_8epilogue10collective18CollectiveEpilogueINS1B_23Sm100TmaWarpSpecializedILi2ELi2ELi32ELb0ELb0EEEJSH_NS5_IJNSR_ISE_SB_EES1G_EEEaSI_aSI_NS1B_6fusion15FusionCallbacksIS1F_NS1I_17LinearCombinationIaiaiLNS_15FloatRoundStyleE2EEESH_S1H_JEEENS4_5SM1004TMEM4LOAD26SM100_TMEM_LOAD_16dp32b32xESY_NSZ_INS10_ILi2ELi4ELi3EEES13_NSR_INS5_IJS14_SE_EEENS5_IJSE_SB_EEEEEEENS4_39AutoVectorizingCopyWithAssumedAlignmentILi128EEENS4_14SM90_TMA_STOREES1W_S1Y_S1Y_EEEvvEEEEvNT_6ParamsE)
        /*0fc8*/ 	.short	0x0380
        /*0fca*/ 	.short	0x0800


	//----- nvinfo : EIATTR_SW_WAR
	.align		4
.L_55:
        /*0fcc*/ 	.byte	0x04, 0x36
        /*0fce*/ 	.short	(.L_57 - .L_56)
.L_56:
        /*0fd0*/ 	.word	0x00000008
.L_57:


//--------------------- .nv.callgraph             --------------------------
	.section	.nv.callgraph,"",@"SHT_CUDA_CALLGRAPH"
	.align	4
	.sectionentsize	8
	.align		4
        /*0000*/ 	.word	0x00000000
	.align		4
        /*0004*/ 	.word	0xffffffff
	.align		4
        /*0008*/ 	.word	index@(_ZN7cutlass13device_kernelINS_4gemm6kernel13GemmUniversalIN4cute5tupleIJiiiiEEENS1_10collective13CollectiveMmaINS1_35MainloopSm100TmaUmmaWarpSpecializedILi34ELi2ELi4ENS5_IJNS4_1CILi1EEESB_SB_EEEEENS5_IJNSA_ILi64EEENSA_ILi128EEENSA_ILi32EEEEEEaNS5_IJlSB_lEEEaSI_NS4_8TiledMMAINS4_8MMA_AtomIJNS4_15SM100_MMA_S8_SSIaaiLi64ELi128ELNS4_4UMMA5MajorE0ELSN_0ELNSM_8SaturateE0EEEEEENS4_6LayoutISC_NS5_IJNSA_ILi0EEESS_SS_EEEEENS5_IJNS4_10UnderscoreESV_SV_EEEEENS4_13SM90_TMA_LOADENS4_14ComposedLayoutINS4_7SwizzleILi1ELi4ELi3EEENS4_18smem_ptr_flag_bitsILi8EEENSR_INS5_IJNSA_ILi8EEESG_EEENS5_IJSG_SB_EEEEEEEvNS4_8identityESY_S18_vS19_EENS_8epilogue10collective18CollectiveEpilogueINS1B_23Sm100TmaWarpSpecializedILi2ELi2ELi32ELb0ELb0EEEJSH_NS5_IJNSR_ISE_SB_EES1G_EEEaSI_aSI_NS1B_6fusion15FusionCallbacksIS1F_NS1I_17LinearCombinationIaiaiLNS_15FloatRoundStyleE2EEESH_S1H_JEEENS4_5SM1004TMEM4LOAD26SM100_TMEM_LOAD_16dp32b32xESY_NSZ_INS10_ILi2ELi4ELi3EEES13_NSR_INS5_IJS14_SE_EEENS5_IJSE_SB_EEEEEEENS4_39AutoVectorizingCopyWithAssumedAlignmentILi128EEENS4_14SM90_TMA_STOREES1W_S1Y_S1Y_EEEvvEEEEvNT_6ParamsE)
	.align		4
        /*000c*/ 	.word	index@(__assertfail)
	.align		4
        /*0010*/ 	.word	0x00000000
	.align		4
        /*0014*/ 	.word	0xfffffffe
	.align		4
        /*0018*/ 	.word	0x00000000
	.align		4
        /*001c*/ 	.word	0xfffffffd
	.align		4
        /*0020*/ 	.word	0x00000000
	.align		4
        /*0024*/ 	.word	0xfffffffc


//--------------------- .nv.constant4             --------------------------
	.section	.nv.constant4,"a",@progbits
	.align	8
	.align		8
.nv.constant4:
        /*0000*/ 	.dword	__assertfail
	.align		8
        /*0008*/ 	.dword	__unnamed_1
	.align		8
        /*0010*/ 	.dword	__unnamed_2
	.align		8
        /*0018*/ 	.dword	_ZN40_INTERNAL_aba1c9a5_4_k_cu_ada9c87b_411394cuda3std3__45__cpo5beginE
	.align		8
        /*0020*/ 	.dword	_ZN40_INTERNAL_aba1c9a5_4_k_cu_ada9c87b_411394cuda3std3__45__cpo3endE
	.align		8
        /*0028*/ 	.dword	_ZN40_INTERNAL_aba1c9a5_4_k_cu_ada9c87b_411394cuda3std3__45__cpo6cbeginE
	.align		8
        /*0030*/ 	.dword	_ZN40_INTERNAL_aba1c9a5_4_k_cu_ada9c87b_411394cuda3std3__45__cpo4cendE
	.align		8
        /*0038*/ 	.dword	_ZN40_INTERNAL_aba1c9a5_4_k_cu_ada9c87b_411394cuda3std3__442_GLOBAL__N__aba1c9a5_4_k_cu_ada9c87b_411396ignoreE
	.align		8
        /*0040*/ 	.dword	_ZN40_INTERNAL_aba1c9a5_4_k_cu_ada9c87b_411394cuda3std3__419piecewise_constructE
	.align		8
        /*0048*/ 	.dword	_ZN40_INTERNAL_aba1c9a5_4_k_cu_ada9c87b_411394cuda3std3__48in_placeE
	.align		8
        /*0050*/ 	.dword	_ZN40_INTERNAL_aba1c9a5_4_k_cu_ada9c87b_411394cuda3std6ranges3__45__cpo4swapE
	.align		8
        /*0058*/ 	.dword	_ZN40_INTERNAL_aba1c9a5_4_k_cu_ada9c87b_411394cuda3std6ranges3__45__cpo9iter_moveE
	.align		8
        /*0060*/ 	.dword	_ZN40_INTERNAL_aba1c9a5_4_k_cu_ada9c87b_411394cute7productE
	.align		8
        /*0068*/ 	.dword	_ZN40_INTERNAL_aba1c9a5_4_k_cu_ada9c87b_411394cute1_E
	.align		8
        /*0070*/ 	.dword	$str$25
	.align		8
        /*0078*/ 	.dword	$str$26
	.align		8
        /*0080*/ 	.dword	$str$27
	.align		8
        /*0088*/ 	.dword	$str$28


//--------------------- .text._ZN7cutlass13device_kernelINS_4gemm6kernel13GemmUniversalIN4cute5tupleIJiiiiEEENS1_10collective13CollectiveMmaINS1_35MainloopSm100TmaUmmaWarpSpecializedILi34ELi2ELi4ENS5_IJNS4_1CILi1EEESB_SB_EEEEENS5_IJNSA_ILi64EEENSA_ILi128EEENSA_ILi32EEEEEEaNS5_IJlSB_lEEEaSI_NS4_8TiledMMAINS4_8MMA_AtomIJNS4_15SM100_MMA_S8_SSIaaiLi64ELi128ELNS4_4UMMA5MajorE0ELSN_0ELNSM_8SaturateE0EEEEEENS4_6LayoutISC_NS5_IJNSA_ILi0EEESS_SS_EEEEENS5_IJNS4_10UnderscoreESV_SV_EEEEENS4_13SM90_TMA_LOADENS4_14ComposedLayoutINS4_7SwizzleILi1ELi4ELi3EEENS4_18smem_ptr_flag_bitsILi8EEENSR_INS5_IJNSA_ILi8EEESG_EEENS5_IJSG_SB_EEEEEEEvNS4_8identityESY_S18_vS19_EENS_8epilogue10collective18CollectiveEpilogueINS1B_23Sm100TmaWarpSpecializedILi2ELi2ELi32ELb0ELb0EEEJSH_NS5_IJNSR_ISE_SB_EES1G_EEEaSI_aSI_NS1B_6fusion15FusionCallbacksIS1F_NS1I_17LinearCombinationIaiaiLNS_15FloatRoundStyleE2EEESH_S1H_JEEENS4_5SM1004TMEM4LOAD26SM100_TMEM_LOAD_16dp32b32xESY_NSZ_INS10_ILi2ELi4ELi3EEES13_NSR_INS5_IJS14_SE_EEENS5_IJSE_SB_EEEEEEENS4_39AutoVectorizingCopyWithAssumedAlignmentILi128EEENS4_14SM90_TMA_STOREES1W_S1Y_S1Y_EEEvvEEEEvNT_6ParamsE --------------------------
	.section	.text._ZN7cutlass13device_kernelINS_4gemm6kernel13GemmUniversalIN4cute5tupleIJiiiiEEENS1_10collective13CollectiveMmaINS1_35MainloopSm100TmaUmmaWarpSpecializedILi34ELi2ELi4ENS5_IJNS4_1CILi1EEESB_SB_EEEEENS5_IJNSA_ILi64EEENSA_ILi128EEENSA_ILi32EEEEEEaNS5_IJlSB_lEEEaSI_NS4_8TiledMMAINS4_8MMA_AtomIJNS4_15SM100_MMA_S8_SSIaaiLi64ELi128ELNS4_4UMMA5MajorE0ELSN_0ELNSM_8SaturateE0EEEEEENS4_6LayoutISC_NS5_IJNSA_ILi0EEESS_SS_EEEEENS5_IJNS4_10UnderscoreESV_SV_EEEEENS4_13SM90_TMA_LOADENS4_14ComposedLayoutINS4_7SwizzleILi1ELi4ELi3EEENS4_18smem_ptr_flag_bitsILi8EEENSR_INS5_IJNSA_ILi8EEESG_EEENS5_IJSG_SB_EEEEEEEvNS4_8identityESY_S18_vS19_EENS_8epilogue10collective18CollectiveEpilogueINS1B_23Sm100TmaWarpSpecializedILi2ELi2ELi32ELb0ELb0EEEJSH_NS5_IJNSR_ISE_SB_EES1G_EEEaSI_aSI_NS1B_6fusion15FusionCallbacksIS1F_NS1I_17LinearCombinationIaiaiLNS_15FloatRoundStyleE2EEESH_S1H_JEEENS4_5SM1004TMEM4LOAD26SM100_TMEM_LOAD_16dp32b32xESY_NSZ_INS10_ILi2ELi4ELi3EEES13_NSR_INS5_IJS14_SE_EEENS5_IJSE_SB_EEEEEEENS4_39AutoVectorizingCopyWithAssumedAlignmentILi128EEENS4_14SM90_TMA_STOREES1W_S1Y_S1Y_EEEvvEEEEvNT_6ParamsE,"ax",@progbits
	.align	128
.text._ZN7cutlass13device_kernelINS_4gemm6kernel13GemmUniversalIN4cute5tupleIJiiiiEEENS1_10collective13CollectiveMmaINS1_35MainloopSm100TmaUmmaWarpSpecializedILi34ELi2ELi4ENS5_IJNS4_1CILi1EEESB_SB_EEEEENS5_IJNSA_ILi64EEENSA_ILi128EEENSA_ILi32EEEEEEaNS5_IJlSB_lEEEaSI_NS4_8TiledMMAINS4_8MMA_AtomIJNS4_15SM100_MMA_S8_SSIaaiLi64ELi128ELNS4_4UMMA5MajorE0ELSN_0ELNSM_8SaturateE0EEEEEENS4_6LayoutISC_NS5_IJNSA_ILi0EEESS_SS_EEEEENS5_IJNS4_10UnderscoreESV_SV_EEEEENS4_13SM90_TMA_LOADENS4_14ComposedLayoutINS4_7SwizzleILi1ELi4ELi3EEENS4_18smem_ptr_flag_bitsILi8EEENSR_INS5_IJNSA_ILi8EEESG_EEENS5_IJSG_SB_EEEEEEEvNS4_8identityESY_S18_vS19_EENS_8epilogue10collective18CollectiveEpilogueINS1B_23Sm100TmaWarpSpecializedILi2ELi2ELi32ELb0ELb0EEEJSH_NS5_IJNSR_ISE_SB_EES1G_EEEaSI_aSI_NS1B_6fusion15FusionCallbacksIS1F_NS1I_17LinearCombinationIaiaiLNS_15FloatRoundStyleE2EEESH_S1H_JEEENS4_5SM1004TMEM4LOAD26SM100_TMEM_LOAD_16dp32b32xESY_NSZ_INS10_ILi2ELi4ELi3EEES13_NSR_INS5_IJS14_SE_EEENS5_IJSE_SB_EEEEEEENS4_39AutoVectorizingCopyWithAssumedAlignmentILi128EEENS4_14SM90_TMA_STOREES1W_S1Y_S1Y_EEEvvEEEEvNT_6ParamsE:
        .type           _ZN7cutlass13device_kernelINS_4gemm6kernel13GemmUniversalIN4cute5tupleIJiiiiEEENS1_10collective13CollectiveMmaINS1_35MainloopSm100TmaUmmaWarpSpecializedILi34ELi2ELi4ENS5_IJNS4_1CILi1EEESB_SB_EEEEENS5_IJNSA_ILi64EEENSA_ILi128EEENSA_ILi32EEEEEEaNS5_IJlSB_lEEEaSI_NS4_8TiledMMAINS4_8MMA_AtomIJNS4_15SM100_MMA_S8_SSIaaiLi64ELi128ELNS4_4UMMA5MajorE0ELSN_0ELNSM_8SaturateE0EEEEEENS4_6LayoutISC_NS5_IJNSA_ILi0EEESS_SS_EEEEENS5_IJNS4_10UnderscoreESV_SV_EEEEENS4_13SM90_TMA_LOADENS4_14ComposedLayoutINS4_7SwizzleILi1ELi4ELi3EEENS4_18smem_ptr_flag_bitsILi8EEENSR_INS5_IJNSA_ILi8EEESG_EEENS5_IJSG_SB_EEEEEEEvNS4_8identityESY_S18_vS19_EENS_8epilogue10collective18CollectiveEpilogueINS1B_23Sm100TmaWarpSpecializedILi2ELi2ELi32ELb0ELb0EEEJSH_NS5_IJNSR_ISE_SB_EES1G_EEEaSI_aSI_NS1B_6fusion15FusionCallbacksIS1F_NS1I_17LinearCombinationIaiaiLNS_15FloatRoundStyleE2EEESH_S1H_JEEENS4_5SM1004TMEM4LOAD26SM100_TMEM_LOAD_16dp32b32xESY_NSZ_INS10_ILi2ELi4ELi3EEES13_NSR_INS5_IJS14_SE_EEENS5_IJSE_SB_EEEEEEENS4_39AutoVectorizingCopyWithAssumedAlignmentILi128EEENS4_14SM90_TMA_STOREES1W_S1Y_S1Y_EEEvvEEEEvNT_6ParamsE,@function
        .size           _ZN7cutlass13device_kernelINS_4gemm6kernel13GemmUniversalIN4cute5tupleIJiiiiEEENS1_10collective13CollectiveMmaINS1_35MainloopSm100TmaUmmaWarpSpecializedILi34ELi2ELi4ENS5_IJNS4_1CILi1EEESB_SB_EEEEENS5_IJNSA_ILi64EEENSA_ILi128EEENSA_ILi32EEEEEEaNS5_IJlSB_lEEEaSI_NS4_8TiledMMAINS4_8MMA_AtomIJNS4_15SM100_MMA_S8_SSIaaiLi64ELi128ELNS4_4UMMA5MajorE0ELSN_0ELNSM_8SaturateE0EEEEEENS4_6LayoutISC_NS5_IJNSA_ILi0EEESS_SS_EEEEENS5_IJNS4_10UnderscoreESV_SV_EEEEENS4_13SM90_TMA_LOADENS4_14ComposedLayoutINS4_7SwizzleILi1ELi4ELi3EEENS4_18smem_ptr_flag_bitsILi8EEENSR_INS5_IJNSA_ILi8EEESG_EEENS5_IJSG_SB_EEEEEEEvNS4_8identityESY_S18_vS19_EENS_8epilogue10collective18CollectiveEpilogueINS1B_23Sm100TmaWarpSpecializedILi2ELi2ELi32ELb0ELb0EEEJSH_NS5_IJNSR_ISE_SB_EES1G_EEEaSI_aSI_NS1B_6fusion15FusionCallbacksIS1F_NS1I_17LinearCombinationIaiaiLNS_15FloatRoundStyleE2EEESH_S1H_JEEENS4_5SM1004TMEM4LOAD26SM100_TMEM_LOAD_16dp32b32xESY_NSZ_INS10_ILi2ELi4ELi3EEES13_NSR_INS5_IJS14_SE_EEENS5_IJSE_SB_EEEEEEENS4_39AutoVectorizingCopyWithAssumedAlignmentILi128EEENS4_14SM90_TMA_STOREES1W_S1Y_S1Y_EEEvvEEEEvNT_6ParamsE,(.L_x_233 - _ZN7cutlass13device_kernelINS_4gemm6kernel13GemmUniversalIN4cute5tupleIJiiiiEEENS1_10collective13CollectiveMmaINS1_35MainloopSm100TmaUmmaWarpSpecializedILi34ELi2ELi4ENS5_IJNS4_1CILi1EEESB_SB_EEEEENS5_IJNSA_ILi64EEENSA_ILi128EEENSA_ILi32EEEEEEaNS5_IJlSB_lEEEaSI_NS4_8TiledMMAINS4_8MMA_AtomIJNS4_15SM100_MMA_S8_SSIaaiLi64ELi128ELNS4_4UMMA5MajorE0ELSN_0ELNSM_8SaturateE0EEEEEENS4_6LayoutISC_NS5_IJNSA_ILi0EEESS_SS_EEEEENS5_IJNS4_10UnderscoreESV_SV_EEEEENS4_13SM90_TMA_LOADENS4_14ComposedLayoutINS4_7SwizzleILi1ELi4ELi3EEENS4_18smem_ptr_flag_bitsILi8EEENSR_INS5_IJNSA_ILi8EEESG_EEENS5_IJSG_SB_EEEEEEEvNS4_8identityESY_S18_vS19_EENS_8epilogue10collective18CollectiveEpilogueINS1B_23Sm100TmaWarpSpecializedILi2ELi2ELi32ELb0ELb0EEEJSH_NS5_IJNSR_ISE_SB_EES1G_EEEaSI_aSI_NS1B_6fusion15FusionCallbacksIS1F_NS1I_17LinearCombinationIaiaiLNS_15FloatRoundStyleE2EEESH_S1H_JEEENS4_5SM1004TMEM4LOAD26SM100_TMEM_LOAD_16dp32b32xESY_NSZ_INS10_ILi2ELi4ELi3EEES13_NSR_INS5_IJS14_SE_EEENS5_IJSE_SB_EEEEEEENS4_39AutoVectorizingCopyWithAssumedAlignmentILi128EEENS4_14SM90_TMA_STOREES1W_S1Y_S1Y_EEEvvEEEEvNT_6ParamsE)
        .other          _ZN7cutlass13device_kernelINS_4gemm6kernel13GemmUniversalIN4cute5tupleIJiiiiEEENS1_10collective13CollectiveMmaINS1_35MainloopSm100TmaUmmaWarpSpecializedILi34ELi2ELi4ENS5_IJNS4_1CILi1EEESB_SB_EEEEENS5_IJNSA_ILi64EEENSA_ILi128EEENSA_ILi32EEEEEEaNS5_IJlSB_lEEEaSI_NS4_8TiledMMAINS4_8MMA_AtomIJNS4_15SM100_MMA_S8_SSIaaiLi64ELi128ELNS4_4UMMA5MajorE0ELSN_0ELNSM_8SaturateE0EEEEEENS4_6LayoutISC_NS5_IJNSA_ILi0EEESS_SS_EEEEENS5_IJNS4_10UnderscoreESV_SV_EEEEENS4_13SM90_TMA_LOADENS4_14ComposedLayoutINS4_7SwizzleILi1ELi4ELi3EEENS4_18smem_ptr_flag_bitsILi8EEENSR_INS5_IJNSA_ILi8EEESG_EEENS5_IJSG_SB_EEEEEEEvNS4_8identityESY_S18_vS19_EENS_8epilogue10collective18CollectiveEpilogueINS1B_23Sm100TmaWarpSpecializedILi2ELi2ELi32ELb0ELb0EEEJSH_NS5_IJNSR_ISE_SB_EES1G_EEEaSI_aSI_NS1B_6fusion15FusionCallbacksIS1F_NS1I_17LinearCombinationIaiaiLNS_15FloatRoundStyleE2EEESH_S1H_JEEENS4_5SM1004TMEM4LOAD26SM100_TMEM_LOAD_16dp32b32xESY_NSZ_INS10_ILi2ELi4ELi3EEES13_NSR_INS5_IJS14_SE_EEENS5_IJSE_SB_EEEEEEENS4_39AutoVectorizingCopyWithAssumedAlignmentILi128EEENS4_14SM90_TMA_STOREES1W_S1Y_S1Y_EEEvvEEEEvNT_6ParamsE,@"STO_CUDA_ENTRY STV_DEFAULT"
_ZN7cutlass13device_kernelINS_4gemm6kernel13GemmUniversalIN4cute5tupleIJiiiiEEENS1_10collective13CollectiveMmaINS1_35MainloopSm100TmaUmmaWarpSpecializedILi34ELi2ELi4ENS5_IJNS4_1CILi1EEESB_SB_EEEEENS5_IJNSA_ILi64EEENSA_ILi128EEENSA_ILi32EEEEEEaNS5_IJlSB_lEEEaSI_NS4_8TiledMMAINS4_8MMA_AtomIJNS4_15SM100_MMA_S8_SSIaaiLi64ELi128ELNS4_4UMMA5MajorE0ELSN_0ELNSM_8SaturateE0EEEEEENS4_6LayoutISC_NS5_IJNSA_ILi0EEESS_SS_EEEEENS5_IJNS4_10UnderscoreESV_SV_EEEEENS4_13SM90_TMA_LOADENS4_14ComposedLayoutINS4_7SwizzleILi1ELi4ELi3EEENS4_18smem_ptr_flag_bitsILi8EEENSR_INS5_IJNSA_ILi8EEESG_EEENS5_IJSG_SB_EEEEEEEvNS4_8identityESY_S18_vS19_EENS_8epilogue10collective18CollectiveEpilogueINS1B_23Sm100TmaWarpSpecializedILi2ELi2ELi32ELb0ELb0EEEJSH_NS5_IJNSR_ISE_SB_EES1G_EEEaSI_aSI_NS1B_6fusion15FusionCallbacksIS1F_NS1I_17LinearCombinationIaiaiLNS_15FloatRoundStyleE2EEESH_S1H_JEEENS4_5SM1004TMEM4LOAD26SM100_TMEM_LOAD_16dp32b32xESY_NSZ_INS10_ILi2ELi4ELi3EEES13_NSR_INS5_IJS14_SE_EEENS5_IJSE_SB_EEEEEEENS4_39AutoVectorizingCopyWithAssumedAlignmentILi128EEENS4_14SM90_TMA_STOREES1W_S1Y_S1Y_EEEvvEEEEvNT_6ParamsE:
[----:B------:R-:W1:Y:S01]  /*0000*/  LDC R1, c[0x0][0x37c] ;  /* 0x0000df00ff017b82 */ /* 0x000e620000000800 */
[----:B------:R-:W2:Y:S01]  /*0010*/  S2R R103, SR_TID.X ;  /* 0x0000000000677919 */ /* 0x000ea20000002100 */
[----:B------:R-:W3:Y:S01]  /*0020*/  LDCU.64 UR4, c[0x0][0x890] ;  /* 0x00011200ff0477ac */ /* 0x000ee20008000a00 */
[----:B------:R-:W-:Y:S02]  /*0030*/  PRMT R91, RZ, 0x7610, R91 ;  /* 0x00007610ff5b7816 */ /* 0x000fe4000000005b */
[----:B------:R-:W-:Y:S01]  /*0040*/  ELECT P5, URZ, PT ;  /* 0x0000000000ff782f */ /* 0x000fe200038a0000 */
[----:B------:R-:W4:Y:S01]  /*0050*/  LDCU.64 UR46, c[0x0][0x358] ;  /* 0x00006b00ff2e77ac */ /* 0x000f220008000a00 */
[----:B---3--:R-:W-:-:S04]  /*0060*/  UISETP.NE.U32.AND UP0, UPT, UR4, URZ, UPT ;  /* 0x000000ff0400728c */ /* 0x008fc8000bf05070 */
[----:B------:R-:W-:Y:S01]  /*0070*/  UISETP.NE.AND.EX UP0, UPT, UR5, URZ, UPT, UP0 ;  /* 0x000000ff0500728c */ /* 0x000fe2000bf05300 */
[----:B--2---:R-:W-:-:S05]  /*0080*/  SHF.R.U32.HI R96, RZ, 0x5, R103 ;  /* 0x00000005ff607819 */ /* 0x004fca0000011667 */
[----:B------:R-:W2:Y:S02]  /*0090*/  SHFL.IDX PT, R0, R96, RZ, 0x1f ;  /* 0x00001fff60007589 */ /* 0x000ea400000e0000 */
[----:B--2---:R-:W-:Y:S01]  /*00a0*/  R2UR UR8, R0 ;  /* 0x00000000000872ca */ /* 0x004fe200000e0000 */
[----:B-1--4-:R-:W-:-:S14]  /*00b0*/  BRA.U UP0, `(.L_x_0) ;  /* 0x00000001002c7547 */ /* 0x012fdc000b800000 */
[----:B------:R-:W1:Y:S02]  /*00c0*/  LDCU.64 UR6, c[0x0][0x888] ;  /* 0x00011100ff0677ac */ /* 0x000e640008000a00 */
[----:B-1----:R-:W-:-:S04]  /*00d0*/  UISETP.NE.U32.AND UP0, UPT, UR6, URZ, UPT ;  /* 0x000000ff0600728c */ /* 0x002fc8000bf05070 */
[----:B------:R-:W-:-:S09]  /*00e0*/  UISETP.NE.AND.EX UP0, UPT, UR7, URZ, UPT, UP0 ;  /* 0x000000ff0700728c */ /* 0x000fd2000bf05300 */
[----:B------:R-:W-:Y:S05]  /*00f0*/  BRA.U !UP0, `(.L_x_1) ;  /* 0x0000000108107547 */ /* 0x000fea000b800000 */
[----:B------:R-:W1:Y:S02]  /*0100*/  LDC.64 R50, c[0x0][0x888] ;  /* 0x00022200ff327b82 */ /* 0x000e640000000a00 */
[----:B-1----:R1:W5:Y:S01]  /*0110*/  LDG.E R50, desc[UR46][R50.64] ;  /* 0x0000002e32327981 */ /* 0x002362000c1e1900 */
[----:B------:R-:W-:Y:S01]  /*0120*/  HFMA2 R91, -RZ, RZ, 0, 5.9604644775390625e-08 ;  /* 0x00000001ff5b7431 */ /* 0x000fe200000001ff */
[----:B------:R-:W-:Y:S05]  /*0130*/  BRA `(.L_x_0) ;  /* 0x00000000000c7947 */ /* 0x000fea0003800000 */
.L_x_1:
[----:B------:R-:W1:Y:S01]  /*0140*/  LDCU UR6, c[0x0][0x880] ;  /* 0x00011000ff0677ac */ /* 0x000e620008000800 */
[----:B------:R-:W-:Y:S01]  /*0150*/  HFMA2 R91, -RZ, RZ, 0, 5.9604644775390625e-08 ;  /* 0x00000001ff5b7431 */ /* 0x000fe200000001ff */
[----:B-1----:R-:W-:-:S07]  /*0160*/  MOV R50, UR6 ;  /* 0x0000000600327c02 */ /* 0x002fce0008000f00 */
.L_x_0:
[----:B------:R-:W2:Y:S02]  /*0170*/  LDCU.64 UR6, c[0x0][0x8b0] ;  /* 0x00011600ff0677ac */ /* 0x000ea40008000a00 */
[----:B--2---:R-:W-:-:S04]  /*0180*/  UISETP.NE.U32.AND UP0, UPT, UR6, URZ, UPT ;  /* 0x000000ff0600728c */ /* 0x004fc8000bf05070 */
[----:B------:R-:W-:-:S09]  /*0190*/  UISETP.NE.AND.EX UP0, UPT, UR7, URZ, UPT, UP0 ;  /* 0x000000ff0700728c */ /* 0x000fd2000bf05300 */
[----:B------:R-:W-:Y:S05]  /*01a0*/  BRA.U UP0, `(.L_x_2) ;  /* 0x0000000100247547 */ /* 0x000fea000b800000 */
[----:B------:R-:W2:Y:S02]  /*01b0*/  LDCU.64 UR6, c[0x0][0x8a8] ;  /* 0x00011500ff0677ac */ /* 0x000ea40008000a00 */
[----:B--2---:R-:W-:-:S04]  /*01c0*/  UISETP.NE.U32.AND UP0, UPT, UR6, URZ, UPT ;  /* 0x000000ff0600728c */ /* 0x004fc8000bf05070 */
[----:B------:R-:W-:-:S09]  /*01d0*/  UISETP.NE.AND.EX UP0, UPT, UR7, URZ, UPT, UP0 ;  /* 0x000000ff0700728c */ /* 0x000fd2000bf05300 */
[----:B------:R-:W-:Y:S05]  /*01e0*/  BRA.U !UP0, `(.L_x_3) ;  /* 0x00000001080c7547 */ /* 0x000fea000b800000 */
[----:B------:R-:W2:Y:S02]  /*01f0*/  LDC.64 R2, c[0x0][0x8a8] ;  /* 0x00022a00ff027b82 */ /* 0x000ea40000000a00 */
[----:B--2---:R2:W5:Y:S01]  /*0200*/  LDG.E R47, desc[UR46][R2.64] ;  /* 0x0000002e022f7981 */ /* 0x004562000c1e1900 */
[----:B------:R-:W-:Y:S05]  /*0210*/  BRA `(.L_x_2) ;  /* 0x0000000000087947 */ /* 0x000fea0003800000 */
.L_x_3:
[----:B------:R-:W2:Y:S02]  /*0220*/  LDCU UR6, c[0x0][0x8a0] ;  /* 0x00011400ff0677ac */ /* 0x000ea40008000800 */
[----:B--2---:R-:W-:Y:S02]  /*0230*/  MOV R47, UR6 ;  /* 0x00000006002f7c02 */ /* 0x004fe40008000f00 */
.L_x_2:
[----:B------:R-:W-:Y:S01]  /*0240*/  IMAD.U32 R0, RZ, RZ, UR8 ;  /* 0x00000008ff007e24 */ /* 0x000fe2000f8e00ff */
[----:B------:R-:W-:Y:S04]  /*0250*/  BSSY.RECONVERGENT B0, `(.L_x_4) ;  /* 0x000000c000007945 */ /* 0x000fe80003800200 */
[C---:B------:R-:W-:Y:S02]  /*0260*/  ISETP.NE.OR P1, PT, R0.reuse, 0x1, !P5 ;  /* 0x000000010000780c */ /* 0x040fe40006f25670 */
[----:B------:R-:W-:-:S11]  /*0270*/  ISETP.NE.OR P0, PT, R0, 0x3, !P5 ;  /* 0x000000030000780c */ /* 0x000fd60006f05670 */
[----:B------:R-:W-:Y:S05]  /*0280*/  @P1 BRA `(.L_x_5) ;  /* 0x0000000000201947 */ /* 0x000fea0003800000 */
[----:B------:R-:W3:Y:S02]  /*0290*/  LDCU.64 UR6, c[0x0][0x348] ;  /* 0x00006900ff0677ac */ /* 0x000ee40008000a00 */
[----:B---3--:R-:W-:Y:S02]  /*02a0*/  UIADD3 UR10, UP1, UPT, UR6, 0x80, URZ ;  /* 0x00000080060a7890 */ /* 0x008fe4000ff3e0ff */
[----:B------:R-:W-:Y:S02]  /*02b0*/  UIADD3 UR6, UP0, UPT, UR6, 0x180, URZ ;  /* 0x0000018006067890 */ /* 0x000fe4000ff1e0ff */
[----:B------:R-:W-:Y:S02]  /*02c0*/  UIADD3.X UR11, UPT, UPT, URZ, UR7, URZ, UP1, !UPT ;  /* 0x00000007ff0b7290 */ /* 0x000fe40008ffe4ff */
[----:B------:R-:W-:-:S07]  /*02d0*/  UIADD3.X UR7, UPT, UPT, URZ, UR7, URZ, UP0, !UPT ;  /* 0x00000007ff077290 */ /* 0x000fce00087fe4ff */
[----:B------:R3:W-:Y:S02]  /*02e0*/  UTMACCTL.PF [UR10] ;  /* 0x000000000a0079b9 */ /* 0x0007e40008040000 */
[----:B------:R3:W-:Y:S02]  /*02f0*/  UTMACCTL.PF [UR6] ;  /* 0x00000000060079b9 */ /* 0x0007e40008040000 */
[----:B---3--:R-:W-:Y:S01]  /*0300*/  NOP ;  /* 0x0000000000007918 */ /* 0x008fe20000000000 */
.L_x_5:
[----:B------:R-:W-:Y:S05]  /*0310*/  BSYNC.RECONVERGENT B0 ;  /* 0x0000000000007941 */ /* 0x000fea0003800200 */
.L_x_4:
[----:B------:R-:W-:Y:S04]  /*0320*/  BSSY.RECONVERGENT B0, `(.L_x_6) ;  /* 0x000000a000007945 */ /* 0x000fe80003800200 */
        /* <DEDUP_REMOVED lines=9> */
.L_x_7:
[----:B------:R-:W-:Y:S05]  /*03c0*/  BSYNC.RECONVERGENT B0 ;  /* 0x0000000000007941 */ /* 0x000fea0003800200 */
.L_x_6:
[----:B------:R-:W3:Y:S01]  /*03d0*/  LDCU.64 UR6, c[0x0][0x888] ;  /* 0x00011100ff0677ac */ /* 0x000ee20008000a00 */
[----:B------:R-:W-:Y:S02]  /*03e0*/  UISETP.EQ.U32.AND UP1, UPT, UR4, URZ, UPT ;  /* 0x000000ff0400728c */ /* 0x000fe4000bf22070 */
[----:B------:R-:W-:Y:S02]  /*03f0*/  UPLOP3.LUT UP2, UPT, UPT, UPT, UPT, 0x80, 0x8 ;  /* 0x000000000008789c */ /* 0x000fe40003f4f070 */
[----:B---3--:R-:W-:-:S04]  /*0400*/  UISETP.NE.U32.AND UP0, UPT, UR6, URZ, UPT ;  /* 0x000000ff0600728c */ /* 0x008fc8000bf05070 */
[----:B------:R-:W-:-:S04]  /*0410*/  UISETP.NE.AND.EX UP0, UPT, UR7, URZ, UPT, UP0 ;  /* 0x000000ff0700728c */ /* 0x000fc8000bf05300 */
[----:B------:R-:W-:-:S04]  /*0420*/  UISETP.EQ.OR.EX UP3, UPT, UR5, URZ, !UP0, UP1 ;  /* 0x000000ff0500728c */ /* 0x000fc8000c762710 */
[----:B------:R-:W-:-:S05]  /*0430*/  UP2UR UR50, UPR, URZ, 0x8 ;  /* 0x00000008ff327883 */ /* 0x000fca0008000000 */
[----:B------:R-:W-:Y:S07]  /*0440*/  BRA.U !UP3, `(.L_x_8) ;  /* 0x000000010b207547 */ /* 0x000fee000b800000 */
[----:B-----5:R-:W-:Y:S01]  /*0450*/  R2UR UR6, R50 ;  /* 0x00000000320672ca */ /* 0x020fe200000e0000 */
[----:B------:R-:W-:Y:S02]  /*0460*/  UISETP.NE.U32.AND UP2, UPT, UR4, URZ, UPT ;  /* 0x000000ff0400728c */ /* 0x000fe4000bf45070 */
[----:B------:R-:W-:Y:S02]  /*0470*/  USEL UR4, URZ, 0xffffffff, UP0 ;  /* 0xffffffffff047887 */ /* 0x000fe40008000000 */
[----:B------:R-:W-:-:S08]  /*0480*/  UISETP.NE.AND.EX UP2, UPT, UR5, URZ, UPT, UP2 ;  /* 0x000000ff0500728c */ /* 0x000fd0000bf45320 */
[----:B------:R-:W-:-:S04]  /*0490*/  UISETP.NE.AND UP1, UPT, UR6, URZ, UPT ;  /* 0x000000ff0600728c */ /* 0x000fc8000bf25270 */
[----:B------:R-:W-:-:S04]  /*04a0*/  @!UP2 USEL UR4, URZ, 0xffffffff, UP1 ;  /* 0xffffffffff04a887 */ /* 0x000fc80008800000 */
[----:B------:R-:W-:-:S04]  /*04b0*/  ULOP3.LUT UR4, UR4, 0x1, URZ, 0xc0, !UPT ;  /* 0x0000000104047892 */ /* 0x000fc8000f8ec0ff */
[----:B------:R-:W-:-:S11]  /*04c0*/  UISETP.NE.U32.AND UP2, UPT, UR4, 0x1, UPT ;  /* 0x000000010400788c */ /* 0x000fd6000bf45070 */
.L_x_8:
[----:B--2---:R-:W2:Y:S01]  /*04d0*/  SHFL.IDX PT, R2, R96, RZ, 0x1f ;  /* 0x00001fff60027589 */ /* 0x004ea200000e0000 */
[----:B------:R-:W-:-:S04]  /*04e0*/  UISETP.NE.AND UP1, UPT, UR8, 0x2, UPT ;  /* 0x000000020800788c */ /* 0x000fc8000bf25270 */
[----:B------:R-:W-:Y:S01]  /*04f0*/  USEL UR6, URZ, 0x1, UP1 ;  /* 0x00000001ff067887 */ /* 0x000fe20008800000 */
[----:B--2---:R-:W-:-:S13]  /*0500*/  ISETP.NE.AND P0, PT, R2, RZ, PT ;  /* 0x000000ff0200720c */ /* 0x004fda0003f05270 */
[----:B------:R-:W-:Y:S05]  /*0510*/  @P0 BRA `(.L_x_9) ;  /* 0x0000000400440947 */ /* 0x000fea0003800000 */
[----:B------:R-:W-:Y:S01]  /*0520*/  ELECT P0, URZ, PT ;  /* 0x0000000000ff782f */ /* 0x000fe20003800000 */
[----:B------:R-:W-:-:S12]  /*0530*/  BSSY.RECONVERGENT B0, `(.L_x_9) ;  /* 0x000004f000007945 */ /* 0x000fd80003800200 */
[----:B------:R-:W-:Y:S05]  /*0540*/  @!P0 BRA `(.L_x_10) ;  /* 0x0000000400348947 */ /* 0x000fea0003800000 */
[----:B------:R-:W2:Y:S01]  /*0550*/  S2UR UR5, SR_CgaCtaId ;  /* 0x00000000000579c3 */ /* 0x000ea20000008800 */
[----:B------:R-:W-:Y:S01]  /*0560*/  UMOV UR7, 0x400 ;  /* 0x0000040000077882 */ /* 0x000fe20000000000 */
[----:B------:R-:W-:Y:S02]  /*0570*/  UMOV UR4, 0x1 ;  /* 0x0000000100047882 */ /* 0x000fe40000000000 */
[----:B------:R-:W-:-:S04]  /*0580*/  UIADD3 UR10, UPT, UPT, -UR4, 0x100000, URZ ;  /* 0x00100000040a7890 */ /* 0x000fc8000fffe1ff */
[----:B------:R-:W-:Y:S02]  /*0590*/  USHF.L.U32 UR11, UR10, 0xb, URZ ;  /* 0x0000000b0a0b7899 */ /* 0x000fe400080006ff */
[----:B------:R-:W-:Y:S02]  /*05a0*/  USHF.L.U32 UR10, UR10, 0x1, URZ ;  /* 0x000000010a0a7899 */ /* 0x000fe400080006ff */
[----:B--2---:R-:W-:Y:S01]  /*05b0*/  ULEA UR5, UR5, UR7, 0x18 ;  /* 0x0000000705057291 */ /* 0x004fe2000f8ec0ff */
[----:B------:R-:W2:Y:S11]  /*05c0*/  FENCE.VIEW.ASYNC.S ;  /* 0x00000000000073c6 */ /* 0x000eb60000000000 */
[----:B--2---:R2:W3:Y:S01]  /*05d0*/  SYNCS.EXCH.64 URZ, [UR5], UR10 ;  /* 0x0000000a05ff75b2 */ /* 0x0044e20008000100 */
[----:B------:R2:W4:Y:S01]  /*05e0*/  SYNCS.EXCH.64 URZ, [UR5+0x110], UR10 ;  /* 0x0001100a05ff75b2 */ /* 0x0005220008000100 */
[----:B------:R2:W1:Y:S01]  /*05f0*/  SYNCS.EXCH.64 URZ, [UR5+0x8], UR10 ;  /* 0x0000080a05ff75b2 */ /* 0x0004620008000100 */
        /* <DEDUP_REMOVED lines=64> */
[----:B------:R2:W1:Y:S02]  /*0a00*/  SYNCS.EXCH.64 URZ, [UR5+0x218], UR10 ;  /* 0x0002180a05ff75b2 */ /* 0x0004640008000100 */
[----:B--234-:R-:W-:Y:S01]  /*0a10*/  NOP ;  /* 0x0000000000007918 */ /* 0x01cfe20000000000 */
.L_x_10:
[----:B------:R-:W-:Y:S05]  /*0a20*/  BSYNC.RECONVERGENT B0 ;  /* 0x0000000000007941 */ /* 0x000fea0003800200 */
.L_x_9:
[----:B------:R-:W2:Y:S01]  /*0a30*/  SHFL.IDX PT, R2, R96, RZ, 0x1f ;  /* 0x00001fff60027589 */ /* 0x000ea200000e0000 */
[----:B------:R-:W-:Y:S01]  /*0a40*/  NOP ;  /* 0x0000000000007918 */ /* 0x000fe20000000000 */
[----:B--2---:R-:W-:-:S13]  /*0a50*/  ISETP.NE.AND P0, PT, R2, 0x1, PT ;  /* 0x000000010200780c */ /* 0x004fda0003f05270 */
[----:B------:R-:W-:Y:S05]  /*0a60*/  @P0 BRA `(.L_x_11) ;  /* 0x0000000000480947 */ /* 0x000fea0003800000 */
[----:B------:R-:W2:Y:S01]  /*0a70*/  S2UR UR7, SR_CgaCtaId ;  /* 0x00000000000779c3 */ /* 0x000ea20000008800 */
[----:B------:R-:W-:Y:S01]  /*0a80*/  UMOV UR9, 0x400 ;  /* 0x0000040000097882 */ /* 0x000fe20000000000 */
[----:B------:R-:W-:Y:S01]  /*0a90*/  UMOV UR5, 0x20 ;  /* 0x0000002000057882 */ /* 0x000fe20000000000 */
[----:B------:R-:W-:Y:S01]  /*0aa0*/  UMOV UR4, 0x80 ;  /* 0x0000008000047882 */ /* 0x000fe20000000000 */
[----:B------:R-:W-:-:S04]  /*0ab0*/  UIADD3 UR10, UPT, UPT, -UR5, 0x100000, URZ ;  /* 0x00100000050a7890 */ /* 0x000fc8000fffe1ff */
[----:B------:R-:W-:Y:S02]  /*0ac0*/  USHF.L.U32 UR11, UR10, 0xb, URZ ;  /* 0x0000000b0a0b7899 */ /* 0x000fe400080006ff */
[----:B------:R-:W-:Y:S02]  /*0ad0*/  USHF.L.U32 UR10, UR10, 0x1, URZ ;  /* 0x000000010a0a7899 */ /* 0x000fe400080006ff */
[----:B------:R-:W-:-:S04]  /*0ae0*/  UIADD3 UR4, UPT, UPT, -UR4, 0x100000, URZ ;  /* 0x0010000004047890 */ /* 0x000fc8000fffe1ff */
[----:B------:R-:W-:Y:S02]  /*0af0*/  USHF.L.U32 UR5, UR4, 0xb, URZ ;  /* 0x0000000b04057899 */ /* 0x000fe400080006ff */
[----:B------:R-:W-:Y:S01]  /*0b00*/  USHF.L.U32 UR4, UR4, 0x1, URZ ;  /* 0x0000000104047899 */ /* 0x000fe200080006ff */
[----:B------:R-:W-:Y:S01]  /*0b10*/  ELECT P0, URZ, PT ;  /* 0x0000000000ff782f */ /* 0x000fe20003800000 */
[----:B--2---:R-:W-:Y:S01]  /*0b20*/  ULEA UR7, UR7, UR9, 0x18 ;  /* 0x0000000907077291 */ /* 0x004fe2000f8ec0ff */
[----:B------:R-:W2:Y:S11]  /*0b30*/  FENCE.VIEW.ASYNC.S ;  /* 0x00000000000073c6 */ /* 0x000eb60000000000 */
[----:B--2---:R2:W3:Y:S01]  /*0b40*/  SYNCS.EXCH.64 URZ, [UR7+0x220], UR10 ;  /* 0x0002200a07ff75b2 */ /* 0x0044e20008000100 */
[----:B------:R2:W4:Y:S01]  /*0b50*/  SYNCS.EXCH.64 URZ, [UR7+0x230], UR4 ;  /* 0x0002300407ff75b2 */ /* 0x0005220008000100 */
[----:B------:R2:W1:Y:S01]  /*0b60*/  SYNCS.EXCH.64 URZ, [UR7+0x228], UR10 ;  /* 0x0002280a07ff75b2 */ /* 0x0004620008000100 */
[----:B------:R2:W1:Y:S01]  /*0b70*/  SYNCS.EXCH.64 URZ, [UR7+0x238], UR4 ;  /* 0x0002380407ff75b2 */ /* 0x0004620008000100 */
[----:B------:R-:W-:Y:S01]  /*0b80*/  NOP ;  /* 0x0000000000007918 */ /* 0x000fe20000000000 */
.L_x_11:
[----:B------:R-:W2:Y:S01]  /*0b90*/  SHFL.IDX PT, R2, R96, RZ, 0x1f ;  /* 0x00001fff60027589 */ /* 0x000ea200000e0000 */
[----:B------:R-:W-:Y:S01]  /*0ba0*/  NOP ;  /* 0x0000000000007918 */ /* 0x000fe20000000000 */
[----:B--2---:R-:W-:-:S13]  /*0bb0*/  ISETP.NE.AND P0, PT, R2, 0x3, PT ;  /* 0x000000030200780c */ /* 0x004fda0003f05270 */
[----:B------:R-:W-:Y:S05]  /*0bc0*/  @P0 BRA `(.L_x_12) ;  /* 0x0000000000300947 */ /* 0x000fea0003800000 */
[----:B------:R-:W2:Y:S01]  /*0bd0*/  S2UR UR5, SR_CgaCtaId ;  /* 0x00000000000579c3 */ /* 0x000ea20000008800 */
[----:B------:R-:W-:Y:S01]  /*0be0*/  UMOV UR7, 0x400 ;  /* 0x0000040000077882 */ /* 0x000fe20000000000 */
[----:B------:R-:W-:Y:S01]  /*0bf0*/  UMOV UR4, 0x20 ;  /* 0x0000002000047882 */ /* 0x000fe20000000000 */
[----:B------:R-:W-:Y:S01]  /*0c00*/  ELECT P0, URZ, PT ;  /* 0x0000000000ff782f */ /* 0x000fe20003800000 */
[----:B------:R-:W-:-:S04]  /*0c10*/  UIADD3 UR10, UPT, UPT, -UR4, 0x100000, URZ ;  /* 0x00100000040a7890 */ /* 0x000fc8000fffe1ff */
[----:B------:R-:W-:Y:S02]  /*0c20*/  USHF.L.U32 UR11, UR10, 0xb, URZ ;  /* 0x0000000b0a0b7899 */ /* 0x000fe400080006ff */
[----:B------:R-:W-:Y:S02]  /*0c30*/  USHF.L.U32 UR10, UR10, 0x1, URZ ;  /* 0x000000010a0a7899 */ /* 0x000fe400080006ff */
[----:B--2---:R-:W-:Y:S01]  /*0c40*/  ULEA UR5, UR5, UR7, 0x18 ;  /* 0x0000000705057291 */ /* 0x004fe2000f8ec0ff */
[----:B------:R-:W2:Y:S11]  /*0c50*/  FENCE.VIEW.ASYNC.S ;  /* 0x00000000000073c6 */ /* 0x000eb60000000000 */
[----:B--2---:R2:W1:Y:S01]  /*0c60*/  SYNCS.EXCH.64 URZ, [UR5+0x240], UR10 ;  /* 0x0002400a05ff75b2 */ /* 0x0044620008000100 */
[----:B------:R2:W1:Y:S01]  /*0c70*/  SYNCS.EXCH.64 URZ, [UR5+0x248], UR10 ;  /* 0x0002480a05ff75b2 */ /* 0x0004620008000100 */
[----:B------:R-:W-:Y:S01]  /*0c80*/  NOP ;  /* 0x0000000000007918 */ /* 0x000fe20000000000 */
.L_x_12:
[----:B------:R-:W3:Y:S01]  /*0c90*/  SHFL.IDX PT, R2, R96, RZ, 0x1f ;  /* 0x00001fff60027589 */ /* 0x000ee200000e0000 */
[----:B------:R-:W-:Y:S01]  /*0ca0*/  NOP ;  /* 0x0000000000007918 */ /* 0x000fe20000000000 */
[----:B---3--:R-:W-:-:S13]  /*0cb0*/  ISETP.NE.AND P0, PT, R2, 0x4, PT ;  /* 0x000000040200780c */ /* 0x008fda0003f05270 */
[----:B------:R-:W-:Y:S05]  /*0cc0*/  @P0 BRA `(.L_x_13) ;  /* 0x00000000004c0947 */ /* 0x000fea0003800000 */
[----:B--2---:R-:W2:Y:S01]  /*0cd0*/  S2UR UR5, SR_CgaCtaId ;  /* 0x00000000000579c3 */ /* 0x004ea20000008800 */
[----:B------:R-:W-:Y:S01]  /*0ce0*/  UMOV UR9, 0x100 ;  /* 0x0000010000097882 */ /* 0x000fe20000000000 */
[----:B------:R-:W-:Y:S01]  /*0cf0*/  UMOV UR7, 0x400 ;  /* 0x0000040000077882 */ /* 0x000fe20000000000 */
[----:B------:R-:W-:Y:S01]  /*0d00*/  USEL UR9, UR9, 0xe0, UP2 ;  /* 0x000000e009097887 */ /* 0x000fe20009000000 */
[----:B------:R-:W-:Y:S01]  /*0d10*/  UMOV UR4, 0x1 ;  /* 0x0000000100047882 */ /* 0x000fe20000000000 */
[----:B------:R-:W-:Y:S01]  /*0d20*/  ELECT P0, URZ, PT ;  /* 0x0000000000ff782f */ /* 0x000fe20003800000 */
[----:B------:R-:W-:-:S04]  /*0d30*/  UIADD3 UR10, UPT, UPT, -UR4, 0x100000, URZ ;  /* 0x00100000040a7890 */ /* 0x000fc8000fffe1ff */
[----:B------:R-:W-:Y:S02]  /*0d40*/  USHF.L.U32 UR11, UR10, 0xb, URZ ;  /* 0x0000000b0a0b7899 */ /* 0x000fe400080006ff */
[----:B------:R-:W-:Y:S02]  /*0d50*/  USHF.L.U32 UR10, UR10, 0x1, URZ ;  /* 0x000000010a0a7899 */ /* 0x000fe400080006ff */
[----:B------:R-:W-:-:S04]  /*0d60*/  UIADD3 UR12, UPT, UPT, -UR9, 0x100000, URZ ;  /* 0x00100000090c7890 */ /* 0x000fc8000fffe1ff */
[----:B------:R-:W-:Y:S02]  /*0d70*/  USHF.L.U32 UR13, UR12, 0xb, URZ ;  /* 0x0000000b0c0d7899 */ /* 0x000fe400080006ff */
[----:B------:R-:W-:Y:S02]  /*0d80*/  USHF.L.U32 UR12, UR12, 0x1, URZ ;  /* 0x000000010c0c7899 */ /* 0x000fe400080006ff */
[----:B--2---:R-:W-:Y:S01]  /*0d90*/  ULEA UR5, UR5, UR7, 0x18 ;  /* 0x0000000705057291 */ /* 0x004fe2000f8ec0ff */
[----:B------:R-:W2:Y:S11]  /*0da0*/  FENCE.VIEW.ASYNC.S ;  /* 0x00000000000073c6 */ /* 0x000eb60000000000 */
[----:B--2---:R3:W2:Y:S01]  /*0db0*/  SYNCS.EXCH.64 URZ, [UR5+0x250], UR10 ;  /* 0x0002500a05ff75b2 */ /* 0x0046a20008000100 */
[----:B------:R3:W1:Y:S01]  /*0dc0*/  SYNCS.EXCH.64 URZ, [UR5+0x260], UR12 ;  /* 0x0002600c05ff75b2 */ /* 0x0006620008000100 */
[----:B------:R3:W1:Y:S01]  /*0dd0*/  SYNCS.EXCH.64 URZ, [UR5+0x258], UR10 ;  /* 0x0002580a05ff75b2 */ /* 0x0006620008000100 */
[----:B------:R3:W1:Y:S02]  /*0de0*/  SYNCS.EXCH.64 URZ, [UR5+0x268], UR12 ;  /* 0x0002680c05ff75b2 */ /* 0x0006640008000100 */
[----:B---3--:R-:W-:Y:S01]  /*0df0*/  NOP ;  /* 0x0000000000007918 */ /* 0x008fe20000000000 */
.L_x_13:
[----:B------:R-:W3:Y:S01]  /*0e00*/  SHFL.IDX PT, R2, R96, RZ, 0x1f ;  /* 0x00001fff60027589 */ /* 0x000ee200000e0000 */
[----:B------:R-:W-:Y:S01]  /*0e10*/  NOP ;  /* 0x0000000000007918 */ /* 0x000fe20000000000 */
[----:B---3--:R-:W-:-:S13]  /*0e20*/  ISETP.NE.AND P0, PT, R2, 0x5, PT ;  /* 0x000000050200780c */ /* 0x008fda0003f05270 */
[----:B------:R-:W-:Y:S05]  /*0e30*/  @P0 BRA `(.L_x_14) ;  /* 0x0000000000580947 */ /* 0x000fea0003800000 */
[----:B------:R-:W3:Y:S01]  /*0e40*/  S2UR UR7, SR_CgaCtaId ;  /* 0x00000000000779c3 */ /* 0x000ee20000008800 */
[----:B------:R-:W-:Y:S01]  /*0e50*/  UMOV UR9, 0x400 ;  /* 0x0000040000097882 */ /* 0x000fe20000000000 */
[----:B--2---:R-:W-:Y:S01]  /*0e60*/  UMOV UR5, 0x1 ;  /* 0x0000000100057882 */ /* 0x004fe20000000000 */
        /* <DEDUP_REMOVED lines=8> */
[----:B---3--:R-:W-:Y:S01]  /*0ef0*/  ULEA UR7, UR7, UR9, 0x18 ;  /* 0x0000000907077291 */ /* 0x008fe2000f8ec0ff */
[----:B------:R-:W2:Y:S11]  /*0f00*/  FENCE.VIEW.ASYNC.S ;  /* 0x00000000000073c6 */ /* 0x000eb60000000000 */
[----:B--2---:R3:W2:Y:S01]  /*0f10*/  SYNCS.EXCH.64 URZ, [UR7+0x270], UR10 ;  /* 0x0002700a07ff75b2 */ /* 0x0046a20008000100 */
[----:B------:R3:W1:Y:S01]  /*0f20*/  SYNCS.EXCH.64 URZ, [UR7+0x290], UR4 ;  /* 0x0002900407ff75b2 */ /* 0x0006620008000100 */
[----:B------:R3:W1:Y:S01]  /*0f30*/  SYNCS.EXCH.64 URZ, [UR7+0x278], UR10 ;  /* 0x0002780a07ff75b2 */ /* 0x0006620008000100 */
[----:B------:R3:W1:Y:S01]  /*0f40*/  SYNCS.EXCH.64 URZ, [UR7+0x298], UR4 ;  /* 0x0002980407ff75b2 */ /* 0x0006620008000100 */
[----:B------:R3:W1:Y:S01]  /*0f50*/  SYNCS.EXCH.64 URZ, [UR7+0x280], UR10 ;  /* 0x0002800a07ff75b2 */ /* 0x0006620008000100 */
[----:B------:R3:W1:Y:S01]  /*0f60*/  SYNCS.EXCH.64 URZ, [UR7+0x2a0], UR4 ;  /* 0x0002a00407ff75b2 */ /* 0x0006620008000100 */
[----:B------:R3:W1:Y:S01]  /*0f70*/  SYNCS.EXCH.64 URZ, [UR7+0x288], UR10 ;  /* 0x0002880a07ff75b2 */ /* 0x0006620008000100 */
[----:B------:R3:W1:Y:S02]  /*0f80*/  SYNCS.EXCH.64 URZ, [UR7+0x2a8], UR4 ;  /* 0x0002a80407ff75b2 */ /* 0x0006640008000100 */
[----:B---3--:R-:W-:Y:S01]  /*0f90*/  NOP ;  /* 0x0000000000007918 */ /* 0x008fe20000000000 */
.L_x_14:
[----:B------:R-:W3:Y:S01]  /*0fa0*/  SHFL.IDX PT, R2, R96, RZ, 0x1f ;  /* 0x00001fff60027589 */ /* 0x000ee200000e0000 */
[----:B------:R-:W-:Y:S01]  /*0fb0*/  NOP ;  /* 0x0000000000007918 */ /* 0x000fe20000000000 */
[----:B---3--:R-:W-:-:S13]  /*0fc0*/  ISETP.NE.AND P0, PT, R2, 0x3, PT ;  /* 0x000000030200780c */ /* 0x008fda0003f05270 */
[----:B------:R-:W-:Y:S05]  /*0fd0*/  @P0 BRA `(.L_x_15) ;  /* 0x0000000000380947 */ /* 0x000fea0003800000 */
[----:B--2---:R-:W2:Y:S01]  /*0fe0*/  S2UR UR5, SR_CgaCtaId ;  /* 0x00000000000579c3 */ /* 0x004ea20000008800 */
        /* <DEDUP_REMOVED lines=13> */
.L_x_15:
[----:B--2---:R-:W2:Y:S01]  /*10c0*/  S2UR UR5, SR_CTAID.X ;  /* 0x00000000000579c3 */ /* 0x004ea20000002500 */
[----:B------:R-:W-:-:S05]  /*10d0*/  CS2R.32 R90, SR_CgaSize ;  /* 0x00000000005a7805 */ /* 0x000fca0000008a00 */
[----:B------:R-:W-:-:S05]  /*10e0*/  IMAD R90, R90, -0xa0, RZ ;  /* 0xffffff605a5a7824 */ /* 0x000fca00078e02ff */
[----:B------:R-:W-:-:S14]  /*10f0*/  R2UR UR9, R90 ;  /* 0x000000005a0972ca */ /* 0x000fdc00000e0000 */
[----:B------:R-:W3:Y:S01]  /*1100*/  LDCU UR9, c[0x0][UR9+0x2b0] ;  /* 0x00005600090977ac */ /* 0x000ee20008000800 */
[----:B------:R-:W-:Y:S01]  /*1110*/  NOP ;  /* 0x0000000000007918 */ /* 0x000fe20000000000 */
[----:B------:R-:W-:-:S05]  /*1120*/  CS2R.32 R90, SR_CgaSize ;  /* 0x00000000005a7805 */ /* 0x000fca0000008a00 */
[----:B------:R-:W-:-:S05]  /*1130*/  IMAD R90, R90, -0xa0, RZ ;  /* 0xffffff605a5a7824 */ /* 0x000fca00078e02ff */
[----:B------:R-:W-:-:S14]  /*1140*/  R2UR UR7, R90 ;  /* 0x000000005a0772ca */ /* 0x000fdc00000e0000 */
[----:B------:R-:W4:Y:S01]  /*1150*/  LDCU UR7, c[0x0][UR7+0x2b4] ;  /* 0x00005680070777ac */ /* 0x000f220008000800 */
[----:B------:R-:W1:Y:S08]  /*1160*/  S2UR UR4, SR_CTAID.Y ;  /* 0x00000000000479c3 */ /* 0x000e700000002600 */
[----:B------:R-:W4:Y:S01]  /*1170*/  LDC R9, c[0x0][0xb24] ;  /* 0x0002c900ff097b82 */ /* 0x000f220000000800 */
[----:B--2---:R-:W-:-:S02]  /*1180*/  I2FP.F32.U32 R5, UR5 ;  /* 0x0000000500057c45 */ /* 0x004fc40008201000 */
[----:B------:R-:W-:-:S05]  /*1190*/  CS2R.32 R3, SR_CgaSize ;  /* 0x0000000000037805 */ /* 0x000fca0000008a00 */
[----:B------:R-:W-:-:S06]  /*11a0*/  IMAD R3, R3, -0xa0, RZ ;  /* 0xffffff6003037824 */ /* 0x000fcc00078e02ff */
[----:B------:R-:W2:Y:S01]  /*11b0*/  LDC R3, c[0x0][R3+0x2a0] ;  /* 0x0000a80003037b82 */ /* 0x000ea20000000800 */
[----:B------:R-:W-:Y:S01]  /*11c0*/  MOV R21, UR5 ;  /* 0x0000000500157c02 */ /* 0x000fe20008000f00 */
[----:B---3--:R-:W-:Y:S01]  /*11d0*/  FMUL R5, R5, UR9 ;  /* 0x0000000905057c20 */ /* 0x008fe20008400000 */
[----:B-1----:R-:W-:Y:S02]  /*11e0*/  I2FP.F32.U32 R4, UR4 ;  /* 0x0000000400047c45 */ /* 0x002fe40008201000 */
[----:B------:R-:W-:-:S05]  /*11f0*/  CS2R.32 R2, SR_CgaSize ;  /* 0x0000000000027805 */ /* 0x000fca0000008a00 */
[----:B------:R-:W-:-:S06]  /*1200*/  IMAD R2, R2, -0xa0, RZ ;  /* 0xffffff6002027824 */ /* 0x000fcc00078e02ff */
[----:B------:R-:W1:Y:S01]  /*1210*/  LDC R2, c[0x0][R2+0x2a4] ;  /* 0x0000a90002027b82 */ /* 0x000e620000000800 */
[----:B------:R-:W3:Y:S01]  /*1220*/  F2I.U32.TRUNC.NTZ R90, R5 ;  /* 0x00000005005a7305 */ /* 0x000ee2000020f000 */
[----:B------:R-:W-:Y:S01]  /*1230*/  MOV R20, UR4 ;  /* 0x0000000400147c02 */ /* 0x000fe20008000f00 */
[----:B----4-:R-:W-:-:S05]  /*1240*/  FMUL R4, R4, UR7 ;  /* 0x0000000704047c20 */ /* 0x010fca0008400000 */
[----:B------:R-:W-:Y:S01]  /*1250*/  BAR.SYNC.DEFER_BLOCKING 0x0 ;  /* 0x0000000000007b1d */ /* 0x000fe20000010000 */
[----:B------:R-:W-:-:S05]  /*1260*/  ISETP.GE.AND P0, PT, R9, 0x1, PT ;  /* 0x000000010900780c */ /* 0x000fca0003f06270 */
[----:B------:R-:W4:Y:S02]  /*1270*/  F2I.U32.TRUNC.NTZ R83, R4 ;  /* 0x0000000400537305 */ /* 0x000f24000020f000 */
[----:B------:R-:W1:Y:S01]  /*1280*/  S2UR UR36, SR_CTAID.Z ;  /* 0x00000000002479c3 */ /* 0x000e620000002700 */
[----:B---3--:R-:W-:-:S05]  /*1290*/  IADD3 R90, PT, PT, -R90, RZ, RZ ;  /* 0x000000ff5a5a7210 */ /* 0x008fca0007ffe1ff */
[----:B--2---:R-:W-:Y:S01]  /*12a0*/  IMAD R90, R3, R90, UR5 ;  /* 0x00000005035a7e24 */ /* 0x004fe2000f8e025a */
[----:B----4-:R-:W-:-:S05]  /*12b0*/  IADD3 R83, PT, PT, -R83, RZ, RZ ;  /* 0x000000ff53537210 */ /* 0x010fca0007ffe1ff */
[----:B-1----:R-:W-:Y:S01]  /*12c0*/  IMAD R83, R2, R83, UR4 ;  /* 0x0000000402537e24 */ /* 0x002fe2000f8e0253 */
[----:B------:R-:W-:Y:S06]  /*12d0*/  @!P0 BRA `(.L_x_16) ;  /* 0x0000000000b88947 */ /* 0x000fec0003800000 */
[----:B------:R-:W1:Y:S01]  /*12e0*/  LDC.64 R4, c[0x0][0xb18] ;  /* 0x0002c600ff047b82 */ /* 0x000e620000000a00 */
[----:B------:R-:W-:-:S07]  /*12f0*/  ISETP.NE.AND P0, PT, R9, 0x1, PT ;  /* 0x000000010900780c */ /* 0x000fce0003f05270 */
[----:B------:R-:W2:Y:S08]  /*1300*/  LDC R10, c[0x0][0xb0c] ;  /* 0x0002c300ff0a7b82 */ /* 0x000eb00000000800 */
[----:B------:R-:W3:Y:S08]  /*1310*/  LDC R11, c[0x0][0x370] ;  /* 0x0000dc00ff0b7b82 */ /* 0x000ef00000000800 */
[----:B------:R-:W4:Y:S01]  /*1320*/  LDC R12, c[0x0][0x374] ;  /* 0x0000dd00ff0c7b82 */ /* 0x000f220000000800 */
[----:B-1----:R-:W-:-:S07]  /*1330*/  ISETP.NE.AND P1, PT, R4, 0x1, PT ;  /* 0x000000010400780c */ /* 0x002fce0003f25270 */
[----:B------:R-:W3:Y:S01]  /*1340*/  LDC.64 R6, c[0x0][0xb10] ;  /* 0x0002c400ff067b82 */ /* 0x000ee20000000a00 */
[----:B--2---:R-:W-:-:S07]  /*1350*/  ISETP.NE.AND P2, PT, R10, 0x1, PT ;  /* 0x000000010a00780c */ /* 0x004fce0003f45270 */
[----:B------:R-:W1:Y:S08]  /*1360*/  LDC R8, c[0x0][0xb20] ;  /* 0x0002c800ff087b82 */ /* 0x000e700000000800 */
[----:B------:R-:W2:Y:S01]  /*1370*/  LDC.64 R2, c[0x0][0xb28] ;  /* 0x0002ca00ff027b82 */ /* 0x000ea20000000a00 */
[----:B----4-:R-:W-:-:S04]  /*1380*/  IMAD.HI.U32 R13, R12, R5, RZ ;  /* 0x000000050c0d7227 */ /* 0x010fc800078e00ff */
[----:B------:R-:W-:-:S04]  /*1390*/  IMAD.HI.U32 R5, R20, R5, RZ ;  /* 0x0000000514057227 */ /* 0x000fc800078e00ff */
[----:B---3--:R-:W-:-:S04]  /*13a0*/  IMAD.HI.U32 R14, R11, R6, RZ ;  /* 0x000000060b0e7227 */ /* 0x008fc800078e00ff */
[C---:B------:R-:W-:Y:S01]  /*13b0*/  IMAD.HI.U32 R16, R21.reuse, R6, RZ ;  /* 0x0000000615107227 */ /* 0x040fe200078e00ff */
[-C--:B------:R-:W-:Y:S02]  /*13c0*/  @P2 SHF.R.U32.HI R11, RZ, R7.reuse, R14 ;  /* 0x00000007ff0b2219 */ /* 0x080fe4000001160e */
[-C--:B-1----:R-:W-:Y:S02]  /*13d0*/  @P1 SHF.R.U32.HI R12, RZ, R8.reuse, R13 ;  /* 0x00000008ff0c1219 */ /* 0x082fe4000001160d */
[----:B------:R-:W-:Y:S02]  /*13e0*/  SHF.R.U32.HI R5, RZ, R8, R5 ;  /* 0x00000008ff057219 */ /* 0x000fe40000011605 */
[----:B------:R-:W-:Y:S02]  /*13f0*/  SHF.R.U32.HI R16, RZ, R7, R16 ;  /* 0x00000007ff107219 */ /* 0x000fe40000011610 */
[----:B------:R-:W-:Y:S01]  /*1400*/  SEL R5, R20, R5, !P1 ;  /* 0x0000000514057207 */ /* 0x000fe20004800000 */
[----:B--2---:R-:W-:Y:S01]  /*1410*/  IMAD.HI.U32 R14, R12, R2, RZ ;  /* 0x000000020c0e7227 */ /* 0x004fe200078e00ff */
[----:B------:R-:W-:-:S02]  /*1420*/  SEL R7, R21, R16, !P2 ;  /* 0x0000001015077207 */ /* 0x000fc40005000000 */
[----:B------:R-:W-:Y:S01]  /*1430*/  IADD3 R13, PT, PT, -R5, RZ, RZ ;  /* 0x000000ff050d7210 */ /* 0x000fe20007ffe1ff */
[----:B------:R-:W-:Y:S01]  /*1440*/  IMAD.HI.U32 R6, R11, R2, RZ ;  /* 0x000000020b067227 */ /* 0x000fe200078e00ff */
[----:B------:R-:W-:-:S03]  /*1450*/  @P0 SHF.R.U32.HI R12, RZ, R3, R14 ;  /* 0x00000003ff0c0219 */ /* 0x000fc6000001160e */
[----:B------:R-:W-:Y:S01]  /*1460*/  IMAD R13, R4, R13, R20 ;  /* 0x0000000d040d7224 */ /* 0x000fe200078e0214 */
[----:B------:R-:W-:Y:S01]  /*1470*/  @P0 SHF.R.U32.HI R11, RZ, R3, R6 ;  /* 0x00000003ff0b0219 */ /* 0x000fe20000011606 */
[----:B------:R-:W-:-:S04]  /*1480*/  IMAD R12, R12, R9, RZ ;  /* 0x000000090c0c7224 */ /* 0x000fc800078e02ff */
[----:B------:R-:W-:Y:S01]  /*1490*/  IMAD R6, R11, R9, RZ ;  /* 0x000000090b067224 */ /* 0x000fe200078e02ff */
[----:B------:R-:W-:-:S04]  /*14a0*/  ISETP.GE.AND P1, PT, R5, R12, PT ;  /* 0x0000000c0500720c */ /* 0x000fc80003f26270 */
[----:B------:R-:W-:Y:S01]  /*14b0*/  ISETP.GE.OR P1, PT, R7, R6, P1 ;  /* 0x000000060700720c */ /* 0x000fe20000f26670 */
[----:B------:R-:W-:-:S05]  /*14c0*/  IMAD.HI.U32 R6, R5, R2, RZ ;  /* 0x0000000205067227 */ /* 0x000fca00078e00ff */
[----:B------:R-:W-:-:S04]  /*14d0*/  SHF.R.U32.HI R6, RZ, R3, R6 ;  /* 0x00000003ff067219 */ /* 0x000fc80000011606 */
[----:B------:R-:W-:-:S03]  /*14e0*/  SEL R6, R5, R6, !P0 ;  /* 0x0000000605067207 */ /* 0x000fc60004000000 */
[----:B------:R-:W-:Y:S01]  /*14f0*/  @!P1 IMAD.HI.U32 R8, R7, R2, RZ ;  /* 0x0000000207089227 */ /* 0x000fe200078e00ff */
[----:B------:R-:W-:-:S04]  /*1500*/  IADD3 R2, PT, PT, -R6, RZ, RZ ;  /* 0x000000ff06027210 */ /* 0x000fc80007ffe1ff */
[----:B------:R-:W-:Y:S01]  /*1510*/  @!P1 SHF.R.U32.HI R8, RZ, R3, R8 ;  /* 0x00000003ff089219 */ /* 0x000fe20000011608 */
[----:B------:R-:W-:-:S03]  /*1520*/  IMAD R2, R9, R2, R5 ;  /* 0x0000000209027224 */ /* 0x000fc600078e0205 */
[----:B------:R-:W-:-:S05]  /*1530*/  @!P1 SEL R3, R7, R8, !P0 ;  /* 0x0000000807039207 */ /* 0x000fca0004000000 */
[--C-:B------:R-:W-:Y:S02]  /*1540*/  @!P1 IMAD.IADD R6, R6, 0x1, -R3.reuse ;  /* 0x0000000106069824 */ /* 0x100fe400078e0a03 */
[----:B------:R-:W-:Y:S01]  /*1550*/  @!P1 IMAD R3, R2, R11, R3 ;  /* 0x0000000b02039224 */ /* 0x000fe200078e0203 */
[----:B------:R-:W-:Y:S01]  /*1560*/  IADD3 R2, PT, PT, -R7, RZ, RZ ;  /* 0x000000ff07027210 */ /* 0x000fe20007ffe1ff */
[----:B------:R-:W-:Y:S02]  /*1570*/  @!P1 IMAD R5, R6, R9, R7 ;  /* 0x0000000906059224 */ /* 0x000fe400078e0207 */
[----:B------:R-:W-:Y:S02]  /*1580*/  @!P1 IMAD.MOV.U32 R7, RZ, RZ, R3 ;  /* 0x000000ffff079224 */ /* 0x000fe400078e0003 */
[----:B------:R-:W-:Y:S02]  /*1590*/  IMAD R2, R10, R2, R21 ;  /* 0x000000020a027224 */ /* 0x000fe400078e0215 */
[----:B------:R-:W-:-:S02]  /*15a0*/  IMAD R20, R5, R4, R13 ;  /* 0x0000000405147224 */ /* 0x000fc400078e020d */
[----:B------:R-:W-:Y:S02]  /*15b0*/  IMAD R21, R7, R10, R2 ;  /* 0x0000000a07157224 */ /* 0x000fe400078e0202 */
.L_x_16:
[----:B------:R-:W1:Y:S01]  /*15c0*/  LDCU UR4, c[0x0][0xb30] ;  /* 0x00016600ff0477ac */ /* 0x000e620008000800 */
[----:B------:R-:W2:Y:S08]  /*15d0*/  S2UR UR37, SR_CgaCtaId ;  /* 0x00000000002579c3 */ /* 0x000eb00000008800 */
[----:B------:R-:W3:Y:S01]  /*15e0*/  LDC R40, c[0x0][0xb24] ;  /* 0x0002c900ff287b82 */ /* 0x000ee20000000800 */
[----:B-1----:R-:W-:-:S09]  /*15f0*/  UISETP.NE.AND UP1, UPT, UR4, 0x1, UPT ;  /* 0x000000010400788c */ /* 0x002fd2000bf25270 */
[----:B--2---:R-:W-:Y:S05]  /*1600*/  BRA.U UP1, `(.L_x_17) ;  /* 0x0000000101407547 */ /* 0x004fea000b800000 */
[----:B------:R-:W1:Y:S08]  /*1610*/  LDC.64 R4, c[0x0][0xb10] ;  /* 0x0002c400ff047b82 */ /* 0x000e700000000a00 */
[----:B------:R-:W2:Y:S08]  /*1620*/  LDC.64 R2, c[0x0][0xb18] ;  /* 0x0002c600ff027b82 */ /* 0x000eb00000000a00 */
[----:B------:R-:W4:Y:S08]  /*1630*/  LDC R6, c[0x0][0xb20] ;  /* 0x0002c800ff067b82 */ /* 0x000f300000000800 */
[----:B------:R-:W3:Y:S01]  /*1640*/  LDC R8, c[0x0][0xb0c] ;  /* 0x0002c300ff087b82 */ /* 0x000ee20000000800 */
[----:B-1----:R-:W-:-:S05]  /*1650*/  IMAD.HI.U32 R4, R21, R4, RZ ;  /* 0x0000000415047227 */ /* 0x002fca00078e00ff */
[----:B------:R-:W-:Y:S01]  /*1660*/  SHF.R.U32.HI R4, RZ, R5, R4 ;  /* 0x00000005ff047219 */ /* 0x000fe20000011604 */
[----:B--2---:R-:W-:Y:S01]  /*1670*/  IMAD.HI.U32 R3, R20, R3, RZ ;  /* 0x0000000314037227 */ /* 0x004fe200078e00ff */
[----:B------:R-:W-:-:S04]  /*1680*/  ISETP.NE.AND P0, PT, R2, 0x1, PT ;  /* 0x000000010200780c */ /* 0x000fc80003f05270 */
[----:B----4-:R-:W-:-:S04]  /*1690*/  SHF.R.U32.HI R3, RZ, R6, R3 ;  /* 0x00000006ff037219 */ /* 0x010fc80000011603 */
[----:B------:R-:W-:Y:S02]  /*16a0*/  SEL R3, R20, R3, !P0 ;  /* 0x0000000314037207 */ /* 0x000fe40004000000 */
[----:B---3--:R-:W-:-:S04]  /*16b0*/  ISETP.NE.AND P1, PT, R8, 0x1, PT ;  /* 0x000000010800780c */ /* 0x008fc80003f25270 */
[----:B------:R-:W-:-:S05]  /*16c0*/  SEL R4, R21, R4, !P1 ;  /* 0x0000000415047207 */ /* 0x000fca0004800000 */
[----:B------:R-:W-:Y:S02]  /*16d0*/  IMAD.IADD R5, R3, 0x1, -R4 ;  /* 0x0000000103057824 */ /* 0x000fe400078e0a04 */
[----:B------:R-:W-:Y:S02]  /*16e0*/  IMAD.IADD R3, R4, 0x1, -R3 ;  /* 0x0000000104037824 */ /* 0x000fe400078e0a03 */
[----:B------:R-:W-:Y:S02]  /*16f0*/  IMAD R21, R5, R8, R21 ;  /* 0x0000000805157224 */ /* 0x000fe400078e0215 */
[----:B------:R-:W-:-:S07]  /*1700*/  IMAD R20, R3, R2, R20 ;  /* 0x0000000203147224 */ /* 0x000fce00078e0214 */
.L_x_17:
[----:B------:R-:W-:Y:S01]  /*1710*/  BAR.SYNC.DEFER_BLOCKING 0x0 ;  /* 0x0000000000007b1d */ /* 0x000fe20000010000 */
[----:B------:R-:W-:Y:S01]  /*1720*/  UISETP.NE.AND UP1, UPT, UR8, 0x2, UPT ;  /* 0x000000020800788c */ /* 0x000fe2000bf25270 */
[----:B------:R-:W-:Y:S02]  /*1730*/  ISETP.NE.OR P5, PT, R0, 0x2, !P5 ;  /* 0x000000020000780c */ /* 0x000fe40006fa5670 */
[----:B------:R-:W-:-:S06]  /*1740*/  LOP3.LUT R2, R103, 0x1f, RZ, 0xc0, !PT ;  /* 0x0000001f67027812 */ /* 0x000fcc00078ec0ff */
[----:B------:R-:W-:Y:S05]  /*1750*/  BRA.U UP1, `(.L_x_18) ;  /* 0x0000002101947547 */ /* 0x000fea000b800000 */
[----:B------:R-:W1:Y:S01]  /*1760*/  LDCU UR13, c[0x0][0x38c] ;  /* 0x00007180ff0d77ac */ /* 0x000e620008000800 */
[----:B------:R-:W2:Y:S01]  /*1770*/  LDC R9, c[0x0][0x370] ;  /* 0x0000dc00ff097b82 */ /* 0x000ea20000000800 */
[----:B------:R-:W-:Y:S01]  /*1780*/  PLOP3.LUT P1, PT, PT, PT, UP2, 0x80, 0x8 ;  /* 0x000000000008781c */ /* 0x000fe20003f2f028 */
[----:B------:R-:W-:Y:S01]  /*1790*/  IMAD.MOV.U32 R15, RZ, RZ, 0x1 ;  /* 0x00000001ff0f7424 */ /* 0x000fe200078e00ff */
[----:B------:R-:W-:Y:S01]  /*17a0*/  ISETP.EQ.OR P4, PT, R2, RZ, P5 ;  /* 0x000000ff0200720c */ /* 0x000fe20002f82670 */
[----:B------:R-:W-:Y:S01]  /*17b0*/  IMAD.MOV.U32 R14, RZ, RZ, RZ ;  /* 0x000000ffff0e7224 */ /* 0x000fe200078e00ff */
[----:B------:R-:W-:Y:S02]  /*17c0*/  PLOP3.LUT P1, PT, P1, PT, PT, 0x8, 0x80 ;  /* 0x000000000080781c */ /* 0x000fe40000f2e170 */
[----:B------:R-:W-:Y:S01]  /*17d0*/  CS2R R12, SRZ ;  /* 0x00000000000c7805 */ /* 0x000fe2000001ff00 */
[----:B------:R-:W-:Y:S01]  /*17e0*/  IMAD.MOV.U32 R10, RZ, RZ, 0x1 ;  /* 0x00000001ff0a7424 */ /* 0x000fe200078e00ff */
[----:B------:R-:W4:Y:S01]  /*17f0*/  LDC R0, c[0x0][0x374] ;  /* 0x0000dd00ff007b82 */ /* 0x000f220000000800 */
[----:B------:R-:W2:Y:S01]  /*1800*/  LDCU.64 UR22, c[0x0][0x348] ;  /* 0x00006900ff1677ac */ /* 0x000ea20008000a00 */
[----:B------:R-:W-:Y:S01]  /*1810*/  UMOV UR6, URZ ;  /* 0x000000ff00067c82 */ /* 0x000fe20008000000 */
[----:B-1----:R-:W-:-:S04]  /*1820*/  UIADD3 UR5, UPT, UPT, UR13, 0x1f, URZ ;  /* 0x0000001f0d057890 */ /* 0x002fc8000fffe0ff */
[----:B------:R-:W-:-:S04]  /*1830*/  USHF.R.S32.HI UR4, URZ, 0x1f, UR5 ;  /* 0x0000001fff047899 */ /* 0x000fc80008011405 */
[----:B------:R-:W-:-:S04]  /*1840*/  ULEA.HI UR4, UR4, UR5, URZ, 0x5 ;  /* 0x0000000504047291 */ /* 0x000fc8000f8f28ff */
[----:B------:R-:W-:Y:S02]  /*1850*/  USHF.R.S32.HI UR15, URZ, 0x5, UR4 ;  /* 0x00000005ff0f7899 */ /* 0x000fe40008011404 */
[----:B------:R-:W-:Y:S02]  /*1860*/  UIADD3 UR4, UPT, UPT, UR13, -0x1, URZ ;  /* 0xffffffff0d047890 */ /* 0x000fe4000fffe0ff */
[----:B------:R-:W-:Y:S02]  /*1870*/  UISETP.LT.U32.AND UP0, UPT, UR15, 0x22, UPT ;  /* 0x000000220f00788c */ /* 0x000fe4000bf01070 */
[----:B------:R-:W-:Y:S02]  /*1880*/  UISETP.GE.U32.AND UP1, UPT, UR4, -0x3f, UPT ;  /* 0xffffffc10400788c */ /* 0x000fe4000bf26070 */
[----:B------:R-:W-:Y:S02]  /*1890*/  USEL UR14, UR15, 0x22, UP0 ;  /* 0x000000220f0e7887 */ /* 0x000fe40008000000 */
[----:B------:R-:W-:-:S02]  /*18a0*/  UIADD3 UR13, UPT, UPT, UR13, 0x3e, URZ ;  /* 0x0000003e0d0d7890 */ /* 0x000fc4000fffe0ff */
[----:B------:R-:W-:Y:S02]  /*18b0*/  UIADD3 UR5, UPT, UPT, UR14, -0x1, URZ ;  /* 0xffffffff0e057890 */ /* 0x000fe4000fffe0ff */
[----:B------:R-:W-:-:S03]  /*18c0*/  UIADD3 UR7, UPT, UPT, UR15, -UR14, URZ ;  /* 0x8000000e0f077290 */ /* 0x000fc6000fffe0ff */
[----:B------:R-:W-:-:S04]  /*18d0*/  @UP1 UIADD3 UR5, UPT, UPT, UR14, URZ, URZ ;  /* 0x000000ff0e051290 */ /* 0x000fc8000fffe0ff */
[----:B--2---:R-:W-:-:S12]  /*18e0*/  UIADD3 UR5, UPT, UPT, UR5, 0x1, URZ ;  /* 0x0000000105057890 */ /* 0x004fd8000fffe0ff */
.L_x_36:
[----:B------:R-:W-:Y:S01]  /*18f0*/  UISETP.NE.AND UP0, UPT, UR37, URZ, UPT ;  /* 0x000000ff2500728c */ /* 0x000fe2000bf05270 */
[----:B------:R-:W1:Y:S08]  /*1900*/  S2UR UR37, SR_CgaCtaId ;  /* 0x00000000002579c3 */ /* 0x000e700000008800 */
[----:B------:R-:W-:Y:S05]  /*1910*/  BRA.U UP0, `(.L_x_19) ;  /* 0x0000000100347547 */ /* 0x000fea000b800000 */
[----:B------:R-:W2:Y:S01]  /*1920*/  S2R R2, SR_CgaCtaId ;  /* 0x0000000000027919 */ /* 0x000ea20000008800 */
[----:B------:R-:W-:-:S04]  /*1930*/  MOV R3, 0x400 ;  /* 0x0000040000037802 */ /* 0x000fc80000000f00 */
[----:B--2---:R-:W-:Y:S02]  /*1940*/  LEA R3, R2, R3, 0x18 ;  /* 0x0000000302037211 */ /* 0x004fe400078ec0ff */
[----:B------:R-:W-:-:S03]  /*1950*/  SHF.L.U32 R2, R10, 0x1f, RZ ;  /* 0x0000001f0a027819 */ /* 0x000fc600000006ff */
[----:B------:R-:W-:-:S04]  /*1960*/  IMAD R3, R12, 0x8, R3 ;  /* 0x000000080c037824 */ /* 0x000fc800078e0203 */
[----:B------:R-:W2:Y:S02]  /*1970*/  SYNCS.PHASECHK.TRANS64.TRYWAIT P0, [R3+URZ+0x2c0], R2 ;  /* 0x0002c002030075a7 */ /* 0x000ea400080011ff */
[----:B--2---:R-:W-:Y:S05]  /*1980*/  @!P0 BRA `(.L_x_20) ;  /* 0x0000006c00048947 */ /* 0x004fea0003800000 */
.L_x_136:
[----:B------:R-:W-:Y:S01]  /*1990*/  VIADD R12, R12, 0x1 ;  /* 0x000000010c0c7836 */ /* 0x000fe20000000000 */
[----:B------:R2:W-:Y:S04]  /*19a0*/  SYNCS.ARRIVE.TRANS64.A1T0 RZ, [R3+URZ+0x2b0], RZ ;  /* 0x0002b0ff03ff79a7 */ /* 0x0005e800081000ff */
[----:B------:R-:W-:-:S04]  /*19b0*/  ISETP.NE.AND P0, PT, R12, 0x2, PT ;  /* 0x000000020c00780c */ /* 0x000fc80003f05270 */
[----:B------:R-:W-:Y:S02]  /*19c0*/  SEL R12, R12, RZ, P0 ;  /* 0x000000ff0c0c7207 */ /* 0x000fe40000000000 */
[----:B--2---:R-:W-:-:S04]  /*19d0*/  SEL R3, RZ, 0x1, P0 ;  /* 0x00000001ff037807 */ /* 0x004fc80000000000 */
[----:B------:R-:W-:-:S07]  /*19e0*/  LOP3.LUT R10, R10, R3, RZ, 0x3c, !PT ;  /* 0x000000030a0a7212 */ /* 0x000fce00078e3cff */
.L_x_19:
[----:B------:R-:W-:Y:S01]  /*19f0*/  UMOV UR4, 0x400 ;  /* 0x0000040000047882 */ /* 0x000fe20000000000 */
[----:B------:R-:W-:Y:S01]  /*1a00*/  SHF.L.U32 R2, R15, 0x1f, RZ ;  /* 0x0000001f0f027819 */ /* 0x000fe200000006ff */
[----:B-1----:R-:W-:Y:S01]  /*1a10*/  ULEA UR4, UR37, UR4, 0x18 ;  /* 0x0000000425047291 */ /* 0x002fe2000f8ec0ff */
[----:B------:R-:W-:Y:S01]  /*1a20*/  R2UR UR35, R21 ;  /* 0x00000000152372ca */ /* 0x000fe200000e0000 */
[----:B------:R-:W-:Y:S01]  /*1a30*/  UISETP.GE.U32.AND UP0, UPT, UR13, 0x3f, UPT ;  /* 0x0000003f0d00788c */ /* 0x000fe2000bf06070 */
[----:B------:R-:W-:Y:S01]  /*1a40*/  R2UR UR11, R20 ;  /* 0x00000000140b72ca */ /* 0x000fe200000e0000 */
[----:B------:R-:W-:Y:S01]  /*1a50*/  ULEA UR8, UR6, UR4, 0x3 ;  /* 0x0000000406087291 */ /* 0x000fe2000f8e18ff */
[----:B------:R-:W-:-:S08]  /*1a60*/  UMOV UR24, URZ ;  /* 0x000000ff00187c82 */ /* 0x000fd00008000000 */
[----:B------:R1:W2:Y:S01]  /*1a70*/  SYNCS.PHASECHK.TRANS64.TRYWAIT P0, [UR8+0x110], R2 ;  /* 0x00011002ff0075a7 */ /* 0x0002a20008001108 */
[----:B------:R-:W-:Y:S02]  /*1a80*/  USHF.L.U32 UR35, UR35, 0x6, URZ ;  /* 0x0000000623237899 */ /* 0x000fe400080006ff */
[----:B------:R-:W-:Y:S01]  /*1a90*/  USHF.L.U32 UR11, UR11, 0x7, URZ ;  /* 0x000000070b0b7899 */ /* 0x000fe200080006ff */
[----:B------:R-:W-:Y:S11]  /*1aa0*/  BRA.U !UP0, `(.L_x_21) ;  /* 0x0000000108a87547 */ /* 0x000ff6000b800000 */
[----:B------:R-:W-:Y:S01]  /*1ab0*/  UMOV UR16, URZ ;  /* 0x000000ff00107c82 */ /* 0x000fe20008000000 */
[----:B------:R-:W-:-:S05]  /*1ac0*/  UMOV UR17, UR6 ;  /* 0x0000000600117c82 */ /* 0x000fca0008000000 */
.L_x_26:
[----:B-1----:R-:W-:Y:S01]  /*1ad0*/  ULEA UR33, UR17, UR4, 0x3 ;  /* 0x0000000411217291 */ /* 0x002fe2000f8e18ff */
[----:B--2---:R-:W-:Y:S01]  /*1ae0*/  @!P5 MOV R3, 0x1800 ;  /* 0x000018000003d802 */ /* 0x004fe20000000f00 */
[----:B--2---:R-:W-:Y:S10]  /*1af0*/  @P0 BRA `(.L_x_22) ;  /* 0x00000000000c0947 */ /* 0x004ff40003800000 */
[----:B------:R-:W-:-:S04]  /*1b00*/  SHF.L.U32 R5, R15, 0x1f, RZ ;  /* 0x0000001f0f057819 */ /* 0x000fc800000006ff */
[----:B------:R-:W2:Y:S02]  /*1b10*/  SYNCS.PHASECHK.TRANS64.TRYWAIT P0, [UR33+0x110], R5 ;  /* 0x00011005ff0075a7 */ /* 0x000ea40008001121 */
[----:B--2---:R-:W-:Y:S05]  /*1b20*/  @!P0 BRA `(.L_x_23) ;  /* 0x0000006800b08947 */ /* 0x004fea0003800000 */
.L_x_22:
[----:B------:R2:W-:Y:S01]  /*1b30*/  @!P5 SYNCS.ARRIVE.TRANS64 RZ, [UR33], R3 ;  /* 0x00000003ffffd9a7 */ /* 0x0005e20008000021 */
[----:B------:R-:W-:Y:S04]  /*1b40*/  BSSY.RECONVERGENT B0, `(.L_x_24) ;  /* 0x0000003000007945 */ /* 0x000fe80003800200 */
[----:B------:R-:W-:Y:S05]  /*1b50*/  @P4 BRA `(.L_x_25) ;  /* 0x0000000000044947 */ /* 0x000fea0003800000 */
[----:B------:R-:W-:Y:S05]  /*1b60*/  BPT.TRAP 0x1 ;  /* 0x000000040000795c */ /* 0x000fea0000300000 */
.L_x_25:
[----:B------:R-:W-:Y:S05]  /*1b70*/  BSYNC.RECONVERGENT B0 ;  /* 0x0000000000007941 */ /* 0x000fea0003800200 */
.L_x_24:
[----:B------:R-:W-:Y:S02]  /*1b80*/  UIADD3 UR6, UPT, UPT, UR17, 0x1, URZ ;  /* 0x0000000111067890 */ /* 0x000fe4000fffe0ff */
[----:B------:R-:W-:Y:S02]  /*1b90*/  ULEA UR32, UR17, UR4, 0xb ;  /* 0x0000000411207291 */ /* 0x000fe4000f8e58ff */
[----:B------:R-:W-:Y:S02]  /*1ba0*/  UISETP.NE.AND UP0, UPT, UR6, 0x22, UPT ;  /* 0x000000220600788c */ /* 0x000fe4000bf05270 */
[----:B------:R-:W-:Y:S02]  /*1bb0*/  UIADD3 UR26, UP1, UPT, UR22, 0x80, URZ ;  /* 0x00000080161a7890 */ /* 0x000fe4000ff3e0ff */
[----:B------:R-:W-:Y:S02]  /*1bc0*/  USEL UR9, URZ, 0x1, UP0 ;  /* 0x00000001ff097887 */ /* 0x000fe40008000000 */
[----:B------:R-:W-:-:S02]  /*1bd0*/  USEL UR6, UR6, URZ, UP0 ;  /* 0x000000ff06067287 */ /* 0x000fc40008000000 */
[----:B------:R-:W-:Y:S02]  /*1be0*/  UIADD3 UR20, UP0, UPT, UR22, 0x180, URZ ;  /* 0x0000018016147890 */ /* 0x000fe4000ff1e0ff */
[----:B------:R-:W-:Y:S01]  /*1bf0*/  ULEA UR8, UR6, UR4, 0x3 ;  /* 0x0000000406087291 */ /* 0x000fe2000f8e18ff */
[----:B------:R-:W-:Y:S01]  /*1c00*/  LOP3.LUT R15, R15, UR9, RZ, 0x3c, !PT ;  /* 0x000000090f0f7c12 */ /* 0x000fe2000f8e3cff */
[----:B------:R-:W-:Y:S02]  /*1c10*/  USHF.L.U32 UR34, UR16, 0x5, URZ ;  /* 0x0000000510227899 */ /* 0x000fe400080006ff */
[----:B------:R-:W-:Y:S01]  /*1c20*/  UIADD3.X UR27, UPT, UPT, URZ, UR23, URZ, UP1, !UPT ;  /* 0x00000017ff1b7290 */ /* 0x000fe20008ffe4ff */
[----:B-1----:R-:W-:Y:S01]  /*1c30*/  SHF.L.U32 R2, R15, 0x1f, RZ ;  /* 0x0000001f0f027819 */ /* 0x002fe200000006ff */
[----:B------:R-:W-:Y:S02]  /*1c40*/  UIADD3 UR32, UPT, UPT, UR32, 0x4600, URZ ;  /* 0x0000460020207890 */ /* 0x000fe4000fffe0ff */
[----:B------:R-:W-:Y:S01]  /*1c50*/  UIADD3.X UR21, UPT, UPT, URZ, UR23, URZ, UP0, !UPT ;  /* 0x00000017ff157290 */ /* 0x000fe200087fe4ff */
[----:B------:R1:W1:Y:S01]  /*1c60*/  SYNCS.PHASECHK.TRANS64.TRYWAIT P0, [UR8+0x110], R2 ;  /* 0x00011002ff0075a7 */ /* 0x0002620008001108 */
[----:B------:R-:W-:Y:S01]  /*1c70*/  ULEA UR8, UR17, UR4, 0xc ;  /* 0x0000000411087291 */ /* 0x000fe2000f8e60ff */
[----:B------:R-:W-:Y:S01]  /*1c80*/  UMOV UR18, 0x0 ;  /* 0x0000000000127882 */ /* 0x000fe20000000000 */
[----:B------:R-:W-:-:S02]  /*1c90*/  UMOV UR19, 0x10000000 ;  /* 0x1000000000137882 */ /* 0x000fc40000000000 */
[----:B------:R-:W-:Y:S01]  /*1ca0*/  UIADD3 UR8, UPT, UPT, UR8, 0x15600, URZ ;  /* 0x0001560008087890 */ /* 0x000fe2000fffe0ff */
[----:B------:R1:W-:Y:S01]  /*1cb0*/  UTMALDG.3D [UR32], [UR26], desc[UR18] ;  /* 0x000012201a0075b4 */ /* 0x0003e20008011000 */
[----:B------:R-:W-:Y:S01]  /*1cc0*/  UMOV UR12, UR36 ;  /* 0x00000024000c7c82 */ /* 0x000fe20008000000 */
[----:B------:R-:W-:Y:S01]  /*1cd0*/  UMOV UR9, UR33 ;  /* 0x0000002100097c82 */ /* 0x000fe20008000000 */
[----:B------:R-:W-:Y:S01]  /*1ce0*/  UMOV UR10, UR34 ;  /* 0x00000022000a7c82 */ /* 0x000fe20008000000 */
[----:B------:R-:W-:Y:S01]  /*1cf0*/  UIADD3 UR16, UPT, UPT, UR16, 0x1, URZ ;  /* 0x0000000110107890 */ /* 0x000fe2000fffe0ff */
[----:B------:R-:W-:Y:S01]  /*1d00*/  UMOV UR24, UR5 ;  /* 0x0000000500187c82 */ /* 0x000fe20008000000 */
[----:B------:R-:W-:Y:S02]  /*1d10*/  UMOV UR17, UR6 ;  /* 0x0000000600117c82 */ /* 0x000fe40008000000 */
[----:B------:R1:W-:Y:S01]  /*1d20*/  UTMALDG.3D [UR8], [UR20], desc[UR18] ;  /* 0x00001208140075b4 */ /* 0x0003e20008011000 */
[----:B------:R-:W-:-:S09]  /*1d30*/  UISETP.NE.AND UP0, UPT, UR16, UR5, UPT ;  /* 0x000000051000728c */ /* 0x000fd2000bf05270 */
[----:B------:R-:W-:Y:S05]  /*1d40*/  BRA.U UP0, `(.L_x_26) ;  /* 0xfffffffd00607547 */ /* 0x000fea000b83ffff */
.L_x_21:
[----:B-1----:R-:W-:Y:S01]  /*1d50*/  ULEA UR8, UR6, UR4, 0x3 ;  /* 0x0000000406087291 */ /* 0x002fe2000f8e18ff */
[----:B------:R-:W-:Y:S01]  /*1d60*/  SHF.L.U32 R2, R15, 0x1f, RZ ;  /* 0x0000001f0f027819 */ /* 0x000fe200000006ff */
[----:B------:R-:W-:Y:S01]  /*1d70*/  @!P1 SYNCS.ARRIVE.TRANS64.A1T0 RZ, [UR4+0x248], RZ ;  /* 0x000248ffffff99a7 */ /* 0x000fe20008100004 */
[----:B------:R-:W-:-:S06]  /*1d80*/  UISETP.GT.AND UP0, UPT, UR15, UR14, UPT ;  /* 0x0000000e0f00728c */ /* 0x000fcc000bf04270 */
[----:B--2---:R1:W2:Y:S03]  /*1d90*/  SYNCS.PHASECHK.TRANS64.TRYWAIT P0, [UR8+0x110], R2 ;  /* 0x00011002ff0075a7 */ /* 0x0042a60008001108 */
[----:B------:R-:W-:Y:S05]  /*1da0*/  BRA.U !UP0, `(.L_x_27) ;  /* 0x0000000108ac7547 */ /* 0x000fea000b800000 */
[----:B------:R-:W-:Y:S01]  /*1db0*/  UIADD3 UR21, UPT, UPT, UR7, UR24, URZ ;  /* 0x0000001807157290 */ /* 0x000fe2000fffe0ff */
[----:B------:R-:W-:-:S11]  /*1dc0*/  UMOV UR25, UR6 ;  /* 0x0000000600197c82 */ /* 0x000fd60008000000 */
.L_x_32:
[----:B-1----:R-:W-:Y:S01]  /*1dd0*/  ULEA UR17, UR25, UR4, 0x3 ;  /* 0x0000000419117291 */ /* 0x002fe2000f8e18ff */
[----:B--2---:R-:W-:Y:S01]  /*1de0*/  @!P5 MOV R3, 0x1800 ;  /* 0x000018000003d802 */ /* 0x004fe20000000f00 */
[----:B--2---:R-:W-:Y:S10]  /*1df0*/  @P0 BRA `(.L_x_28) ;  /* 0x00000000000c0947 */ /* 0x004ff40003800000 */
[----:B------:R-:W-:-:S04]  /*1e00*/  SHF.L.U32 R5, R15, 0x1f, RZ ;  /* 0x0000001f0f057819 */ /* 0x000fc800000006ff */
[----:B------:R-:W2:Y:S02]  /*1e10*/  SYNCS.PHASECHK.TRANS64.TRYWAIT P0, [UR17+0x110], R5 ;  /* 0x00011005ff0075a7 */ /* 0x000ea40008001111 */
[----:B--2---:R-:W-:Y:S05]  /*1e20*/  @!P0 BRA `(.L_x_29) ;  /* 0x0000006800088947 */ /* 0x004fea0003800000 */
.L_x_28:
[----:B------:R2:W-:Y:S01]  /*1e30*/  @!P5 SYNCS.ARRIVE.TRANS64 RZ, [UR17], R3 ;  /* 0x00000003ffffd9a7 */ /* 0x0005e20008000011 */
[----:B------:R-:W-:Y:S04]  /*1e40*/  BSSY.RECONVERGENT B0, `(.L_x_30) ;  /* 0x0000003000007945 */ /* 0x000fe80003800200 */
[----:B------:R-:W-:Y:S05]  /*1e50*/  @P4 BRA `(.L_x_31) ;  /* 0x0000000000044947 */ /* 0x000fea0003800000 */
[----:B------:R-:W-:Y:S05]  /*1e60*/  BPT.TRAP 0x1 ;  /* 0x000000040000795c */ /* 0x000fea0000300000 */
.L_x_31:
[----:B------:R-:W-:Y:S05]  /*1e70*/  BSYNC.RECONVERGENT B0 ;  /* 0x0000000000007941 */ /* 0x000fea0003800200 */
.L_x_30:
        /* <DEDUP_REMOVED lines=10> */
[----:B------:R-:W-:Y:S01]  /*1f20*/  UIADD3 UR16, UPT, UPT, UR16, 0x4600, URZ ;  /* 0x0000460010107890 */ /* 0x000fe2000fffe0ff */
[----:B-1----:R-:W-:Y:S01]  /*1f30*/  SHF.L.U32 R2, R15, 0x1f, RZ ;  /* 0x0000001f0f027819 */ /* 0x002fe200000006ff */
[----:B------:R-:W-:Y:S02]  /*1f40*/  UIADD3.X UR31, UPT, UPT, URZ, UR23, URZ, UP1, !UPT ;  /* 0x00000017ff1f7290 */ /* 0x000fe40008ffe4ff */
[----:B------:R-:W-:Y:S01]  /*1f50*/  UIADD3.X UR29, UPT, UPT, URZ, UR23, URZ, UP0, !UPT ;  /* 0x00000017ff1d7290 */ /* 0x000fe200087fe4ff */
[----:B------:R1:W1:Y:S01]  /*1f60*/  SYNCS.PHASECHK.TRANS64.TRYWAIT P0, [UR8+0x110], R2 ;  /* 0x00011002ff0075a7 */ /* 0x0002620008001108 */
[----:B------:R-:W-:Y:S01]  /*1f70*/  ULEA UR8, UR25, UR4, 0xc ;  /* 0x0000000419087291 */ /* 0x000fe2000f8e60ff */
[----:B------:R-:W-:Y:S01]  /*1f80*/  UMOV UR26, 0x0 ;  /* 0x00000000001a7882 */ /* 0x000fe20000000000 */
[----:B------:R-:W-:-:S02]  /*1f90*/  UMOV UR27, 0x10000000 ;  /* 0x10000000001b7882 */ /* 0x000fc40000000000 */
[----:B------:R-:W-:Y:S01]  /*1fa0*/  UIADD3 UR8, UPT, UPT, UR8, 0x15600, URZ ;  /* 0x0001560008087890 */ /* 0x000fe2000fffe0ff */
[----:B------:R-:W-:Y:S01]  /*1fb0*/  UMOV UR19, UR35 ;  /* 0x0000002300137c82 */ /* 0x000fe20008000000 */
[----:B------:R-:W-:Y:S01]  /*1fc0*/  UMOV UR20, UR36 ;  /* 0x0000002400147c82 */ /* 0x000fe20008000000 */
[----:B------:R-:W-:Y:S01]  /*1fd0*/  UMOV UR12, UR36 ;  /* 0x00000024000c7c82 */ /* 0x000fe20008000000 */
[----:B------:R-:W-:Y:S01]  /*1fe0*/  UMOV UR9, UR17 ;  /* 0x0000001100097c82 */ /* 0x000fe20008000000 */
[----:B------:R-:W-:Y:S01]  /*1ff0*/  UMOV UR10, UR18 ;  /* 0x00000012000a7c82 */ /* 0x000fe20008000000 */
[----:B------:R1:W-:Y:S01]  /*2000*/  UTMALDG.3D [UR16], [UR30], desc[UR26] ;  /* 0x00001a101e0075b4 */ /* 0x0003e20008011000 */
[----:B------:R-:W-:Y:S01]  /*2010*/  UIADD3 UR24, UPT, UPT, UR24, 0x1, URZ ;  /* 0x0000000118187890 */ /* 0x000fe2000fffe0ff */
[----:B------:R-:W-:-:S03]  /*2020*/  UMOV UR25, UR6 ;  /* 0x0000000600197c82 */ /* 0x000fc60008000000 */
[----:B------:R-:W-:Y:S01]  /*2030*/  UISETP.NE.AND UP0, UPT, UR24, UR21, UPT ;  /* 0x000000151800728c */ /* 0x000fe2000bf05270 */
[----:B------:R1:W-:Y:S08]  /*2040*/  UTMALDG.3D [UR8], [UR28], desc[UR26] ;  /* 0x00001a081c0075b4 */ /* 0x0003f00008011000 */
[----:B------:R-:W-:Y:S05]  /*2050*/  BRA.U UP0, `(.L_x_32) ;  /* 0xfffffffd005c7547 */ /* 0x000fea000b83ffff */
.L_x_27:
[C---:B-1----:R-:W-:Y:S01]  /*2060*/  LEA R2, R14.reuse, UR4, 0x3 ;  /* 0x000000040e027c11 */ /* 0x042fe2000f8e18ff */
[----:B------:R-:W-:Y:S01]  /*2070*/  NOP ;  /* 0x0000000000007918 */ /* 0x000fe20000000000 */
[----:B--2---:R-:W-:Y:S02]  /*2080*/  SHF.L.U32 R3, R13, 0x1f, RZ ;  /* 0x0000001f0d037819 */ /* 0x004fe400000006ff */
[----:B------:R-:W-:Y:S02]  /*2090*/  LEA R4, R14, UR4, 0x4 ;  /* 0x000000040e047c11 */ /* 0x000fe4000f8e20ff */
[----:B------:R-:W1:Y:S02]  /*20a0*/  SYNCS.PHASECHK.TRANS64.TRYWAIT P0, [R2+URZ+0x250], R3 ;  /* 0x00025003020075a7 */ /* 0x000e6400080011ff */
[----:B-1----:R-:W-:Y:S05]  /*20b0*/  @!P0 BRA `(.L_x_33) ;  /* 0x00000064007c8947 */ /* 0x002fea0003800000 */
.L_x_139:
[----:B------:R-:W2:Y:S01]  /*20c0*/  LDS.128 R4, [R4+0x2e0] ;  /* 0x0002e00004047984 */ /* 0x000ea20000000c00 */
[----:B---3--:R-:W-:Y:S01]  /*20d0*/  ISETP.GE.AND P0, PT, R40, 0x1, PT ;  /* 0x000000012800780c */ /* 0x008fe20003f06270 */
[----:B-1----:R-:W-:Y:S01]  /*20e0*/  VIADD R2, R2, 0x260 ;  /* 0x0000026002027836 */ /* 0x002fe20000000000 */
[----:B------:R-:W-:Y:S01]  /*20f0*/  @!PT LDS RZ, [RZ] ;  /* 0x00000000fffff984 */ /* 0x000fe20000000800 */
[----:B------:R-:W-:Y:S01]  /*2100*/  @!PT LDS RZ, [RZ] ;  /* 0x00000000fffff984 */ /* 0x000fe20000000800 */
[----:B------:R-:W-:Y:S01]  /*2110*/  @!PT LDS RZ, [RZ] ;  /* 0x00000000fffff984 */ /* 0x000fe20000000800 */
[----:B------:R-:W-:Y:S01]  /*2120*/  @!PT LDS RZ, [RZ] ;  /* 0x00000000fffff984 */ /* 0x000fe20000000800 */
[----:B------:R1:W-:Y:S06]  /*2130*/  MEMBAR.ALL.CTA ;  /* 0x0000000000007992 */ /* 0x0003ec0000008000 */
[----:B-1----:R-:W1:Y:S01]  /*2140*/  FENCE.VIEW.ASYNC.S ;  /* 0x00000000000073c6 */ /* 0x002e620000000000 */
[----:B------:R-:W-:-:S04]  /*2150*/  PRMT R2, RZ, 0x654, R2 ;  /* 0x00000654ff027816 */ /* 0x000fc80000000002 */
[----:B-1----:R1:W-:Y:S01]  /*2160*/  SYNCS.ARRIVE.TRANS64.RED.A1T0 RZ, [R2+URZ], RZ ;  /* 0x000000ff02ff79a7 */ /* 0x0023e200081004ff */
[----:B--2---:R-:W-:-:S13]  /*2170*/  LOP3.LUT P2, RZ, R6, 0x1, RZ, 0xc0, !PT ;  /* 0x0000000106ff7812 */ /* 0x004fda000784c0ff */
[----:B------:R-:W-:Y:S01]  /*2180*/  @P2 SHF.R.U32.HI R3, RZ, 0x10, R5 ;  /* 0x00000010ff032819 */ /* 0x000fe20000011605 */
[----:B------:R-:W-:Y:S01]  /*2190*/  VOTEU.ANY UP0, P2 ;  /* 0x0000000000ff7886 */ /* 0x000fe20001000100 */
[----:B------:R-:W-:Y:S02]  /*21a0*/  @P2 MOV R11, R4 ;  /* 0x00000004000b2202 */ /* 0x000fe40000000f00 */
[----:B------:R-:W-:Y:S02]  /*21b0*/  @P2 R2UR.BROADCAST UR8, R3 ;  /* 0x00000000030822ca */ /* 0x000fe400008e0000 */
[----:B------:R-:W-:-:S11]  /*21c0*/  @P2 LOP3.LUT R8, R5, 0xffff, RZ, 0xc0, !PT ;  /* 0x0000ffff05082812 */ /* 0x000fd600078ec0ff */
[----:B------:R-:W-:Y:S01]  /*21d0*/  @UP0 UMOV UR36, UR8 ;  /* 0x0000000800240c82 */ /* 0x000fe20008000000 */
[----:B-1----:R-:W-:Y:S05]  /*21e0*/  @!P0 BRA `(.L_x_34) ;  /* 0x0000000000b88947 */ /* 0x002fea0003800000 */
[----:B------:R-:W4:Y:S01]  /*21f0*/  LDC.64 R4, c[0x0][0xb18] ;  /* 0x0002c600ff047b82 */ /* 0x000f220000000a00 */
[----:B------:R-:W-:-:S07]  /*2200*/  ISETP.NE.AND P3, PT, R40, 0x1, PT ;  /* 0x000000012800780c */ /* 0x000fce0003f65270 */
[----:B------:R-:W1:Y:S08]  /*2210*/  LDC.64 R6, c[0x0][0xb10] ;  /* 0x0002c400ff067b82 */ /* 0x000e700000000a00 */
[----:B------:R-:W2:Y:S08]  /*2220*/  LDC R16, c[0x0][0xb20] ;  /* 0x0002c800ff107b82 */ /* 0x000eb00000000800 */
[----:B------:R-:W3:Y:S01]  /*2230*/  LDC R18, c[0x0][0xb0c] ;  /* 0x0002c300ff127b82 */ /* 0x000ee20000000800 */
[----:B----4-:R-:W-:Y:S01]  /*2240*/  IMAD.HI.U32 R17, R0, R5, RZ ;  /* 0x0000000500117227 */ /* 0x010fe200078e00ff */
[----:B------:R-:W-:-:S03]  /*2250*/  ISETP.NE.AND P0, PT, R4, 0x1, PT ;  /* 0x000000010400780c */ /* 0x000fc60003f05270 */
[----:B------:R-:W-:-:S03]  /*2260*/  IMAD.HI.U32 R5, R8, R5, RZ ;  /* 0x0000000508057227 */ /* 0x000fc600078e00ff */
[----:B------:R-:W4:Y:S01]  /*2270*/  LDC.64 R2, c[0x0][0xb28] ;  /* 0x0002ca00ff027b82 */ /* 0x000f220000000a00 */
[----:B-1----:R-:W-:-:S04]  /*2280*/  IMAD.HI.U32 R20, R9, R6, RZ ;  /* 0x0000000609147227 */ /* 0x002fc800078e00ff */
[----:B------:R-:W-:Y:S01]  /*2290*/  IMAD.HI.U32 R22, R11, R6, RZ ;  /* 0x000000060b167227 */ /* 0x000fe200078e00ff */
[----:B------:R-:W-:Y:S02]  /*22a0*/  SHF.R.U32.HI R20, RZ, R7, R20 ;  /* 0x00000007ff147219 */ /* 0x000fe40000011614 */
[-C--:B--2---:R-:W-:Y:S02]  /*22b0*/  SHF.R.U32.HI R17, RZ, R16.reuse, R17 ;  /* 0x00000010ff117219 */ /* 0x084fe40000011611 */
[----:B------:R-:W-:Y:S02]  /*22c0*/  SHF.R.U32.HI R5, RZ, R16, R5 ;  /* 0x00000010ff057219 */ /* 0x000fe40000011605 */
[----:B------:R-:W-:Y:S02]  /*22d0*/  SEL R17, R0, R17, !P0 ;  /* 0x0000001100117207 */ /* 0x000fe40004000000 */
[----:B------:R-:W-:Y:S02]  /*22e0*/  SHF.R.U32.HI R22, RZ, R7, R22 ;  /* 0x00000007ff167219 */ /* 0x000fe40000011616 */
[----:B---3--:R-:W-:-:S02]  /*22f0*/  ISETP.NE.AND P1, PT, R18, 0x1, PT ;  /* 0x000000011200780c */ /* 0x008fc40003f25270 */
[----:B------:R-:W-:Y:S02]  /*2300*/  SEL R5, R8, R5, !P0 ;  /* 0x0000000508057207 */ /* 0x000fe40004000000 */
[----:B------:R-:W-:Y:S02]  /*2310*/  SEL R19, R9, R20, !P1 ;  /* 0x0000001409137207 */ /* 0x000fe40004800000 */
[----:B------:R-:W-:Y:S01]  /*2320*/  SEL R7, R11, R22, !P1 ;  /* 0x000000160b077207 */ /* 0x000fe20004800000 */
[----:B----4-:R-:W-:-:S04]  /*2330*/  IMAD.HI.U32 R20, R17, R2, RZ ;  /* 0x0000000211147227 */ /* 0x010fc800078e00ff */
[----:B------:R-:W-:Y:S01]  /*2340*/  IMAD.HI.U32 R6, R19, R2, RZ ;  /* 0x0000000213067227 */ /* 0x000fe200078e00ff */
[----:B------:R-:W-:-:S04]  /*2350*/  @P3 SHF.R.U32.HI R17, RZ, R3, R20 ;  /* 0x00000003ff113219 */ /* 0x000fc80000011614 */
[----:B------:R-:W-:Y:S01]  /*2360*/  @P3 SHF.R.U32.HI R19, RZ, R3, R6 ;  /* 0x00000003ff133219 */ /* 0x000fe20000011606 */
[----:B------:R-:W-:-:S04]  /*2370*/  IMAD R17, R40, R17, RZ ;  /* 0x0000001128117224 */ /* 0x000fc800078e02ff */
[----:B------:R-:W-:Y:S01]  /*2380*/  IMAD R6, R40, R19, RZ ;  /* 0x0000001328067224 */ /* 0x000fe200078e02ff */
[C---:B------:R-:W-:Y:S02]  /*2390*/  ISETP.GE.AND P0, PT, R5.reuse, R17, PT ;  /* 0x000000110500720c */ /* 0x040fe40003f06270 */
[----:B------:R-:W-:Y:S02]  /*23a0*/  IADD3 R17, PT, PT, -R5, RZ, RZ ;  /* 0x000000ff05117210 */ /* 0x000fe40007ffe1ff */
[----:B------:R-:W-:Y:S01]  /*23b0*/  ISETP.GE.OR P0, PT, R7, R6, P0 ;  /* 0x000000060700720c */ /* 0x000fe20000706670 */
[----:B------:R-:W-:-:S04]  /*23c0*/  IMAD.HI.U32 R6, R5, R2, RZ ;  /* 0x0000000205067227 */ /* 0x000fc800078e00ff */
[----:B------:R-:W-:Y:S01]  /*23d0*/  IMAD R8, R4, R17, R8 ;  /* 0x0000001104087224 */ /* 0x000fe200078e0208 */
[----:B------:R-:W-:-:S04]  /*23e0*/  SHF.R.U32.HI R6, RZ, R3, R6 ;  /* 0x00000003ff067219 */ /* 0x000fc80000011606 */
[----:B------:R-:W-:-:S03]  /*23f0*/  SEL R6, R5, R6, !P3 ;  /* 0x0000000605067207 */ /* 0x000fc60005800000 */
[----:B------:R-:W-:-:S04]  /*2400*/  @!P0 IMAD.HI.U32 R16, R7, R2, RZ ;  /* 0x0000000207108227 */ /* 0x000fc800078e00ff */
[----:B------:R-:W-:Y:S01]  /*2410*/  IMAD.MOV R2, RZ, RZ, -R6 ;  /* 0x000000ffff027224 */ /* 0x000fe200078e0a06 */
[----:B------:R-:W-:-:S03]  /*2420*/  @!P0 SHF.R.U32.HI R16, RZ, R3, R16 ;  /* 0x00000003ff108219 */ /* 0x000fc60000011610 */
[----:B------:R-:W-:Y:S01]  /*2430*/  IMAD R2, R40, R2, R5 ;  /* 0x0000000228027224 */ /* 0x000fe200078e0205 */
        /* <DEDUP_REMOVED lines=9> */
.L_x_34:
[----:B------:R-:W1:Y:S02]  /*24d0*/  LDCU UR8, c[0x0][0xb30] ;  /* 0x00016600ff0877ac */ /* 0x000e640008000800 */
[----:B-1----:R-:W-:-:S09]  /*24e0*/  UISETP.NE.AND UP0, UPT, UR8, 0x1, UPT ;  /* 0x000000010800788c */ /* 0x002fd2000bf05270 */
[----:B------:R-:W-:Y:S05]  /*24f0*/  BRA.U UP0, `(.L_x_35) ;  /* 0x0000000100407547 */ /* 0x000fea000b800000 */
[----:B------:R-:W1:Y:S08]  /*2500*/  LDC.64 R4, c[0x0][0xb10] ;  /* 0x0002c400ff047b82 */ /* 0x000e700000000a00 */
[----:B------:R-:W2:Y:S08]  /*2510*/  LDC.64 R2, c[0x0][0xb18] ;  /* 0x0002c600ff027b82 */ /* 0x000eb00000000a00 */
[----:B------:R-:W3:Y:S08]  /*2520*/  LDC R6, c[0x0][0xb20] ;  /* 0x0002c800ff067b82 */ /* 0x000ef00000000800 */
[----:B------:R-:W4:Y:S01]  /*2530*/  LDC R16, c[0x0][0xb0c] ;  /* 0x0002c300ff107b82 */ /* 0x000f220000000800 */
[----:B-1----:R-:W-:-:S05]  /*2540*/  IMAD.HI.U32 R4, R11, R4, RZ ;  /* 0x000000040b047227 */ /* 0x002fca00078e00ff */
[----:B------:R-:W-:Y:S01]  /*2550*/  SHF.R.U32.HI R4, RZ, R5, R4 ;  /* 0x00000005ff047219 */ /* 0x000fe20000011604 */
[----:B--2---:R-:W-:Y:S01]  /*2560*/  IMAD.HI.U32 R3, R8, R3, RZ ;  /* 0x0000000308037227 */ /* 0x004fe200078e00ff */
[----:B------:R-:W-:-:S04]  /*2570*/  ISETP.NE.AND P0, PT, R2, 0x1, PT ;  /* 0x000000010200780c */ /* 0x000fc80003f05270 */
[----:B---3--:R-:W-:-:S04]  /*2580*/  SHF.R.U32.HI R3, RZ, R6, R3 ;  /* 0x00000006ff037219 */ /* 0x008fc80000011603 */
[----:B------:R-:W-:Y:S02]  /*2590*/  SEL R3, R8, R3, !P0 ;  /* 0x0000000308037207 */ /* 0x000fe40004000000 */
[----:B----4-:R-:W-:-:S04]  /*25a0*/  ISETP.NE.AND P1, PT, R16, 0x1, PT ;  /* 0x000000011000780c */ /* 0x010fc80003f25270 */
[----:B------:R-:W-:-:S05]  /*25b0*/  SEL R4, R11, R4, !P1 ;  /* 0x000000040b047207 */ /* 0x000fca0004800000 */
[----:B------:R-:W-:Y:S02]  /*25c0*/  IMAD.IADD R5, R3, 0x1, -R4 ;  /* 0x0000000103057824 */ /* 0x000fe400078e0a04 */
[----:B------:R-:W-:Y:S02]  /*25d0*/  IMAD.IADD R3, R4, 0x1, -R3 ;  /* 0x0000000104037824 */ /* 0x000fe400078e0a03 */
[----:B------:R-:W-:Y:S02]  /*25e0*/  IMAD R11, R5, R16, R11 ;  /* 0x00000010050b7224 */ /* 0x000fe400078e020b */
[----:B------:R-:W-:-:S07]  /*25f0*/  IMAD R8, R3, R2, R8 ;  /* 0x0000000203087224 */ /* 0x000fce00078e0208 */
.L_x_35:
[----:B------:R-:W-:Y:S01]  /*2600*/  VIADD R14, R14, 0x1 ;  /* 0x000000010e0e7836 */ /* 0x000fe20000000000 */
[----:B------:R-:W-:Y:S01]  /*2610*/  PLOP3.LUT P1, PT, PT, PT, PT, 0x80, 0x8 ;  /* 0x000000000008781c */ /* 0x000fe20003f2f070 */
[----:B------:R-:W-:Y:S02]  /*2620*/  IMAD.IADD R21, R11, 0x1, R90 ;  /* 0x000000010b157824 */ /* 0x000fe400078e025a */
[----:B------:R-:W-:Y:S01]  /*2630*/  IMAD.IADD R20, R8, 0x1, R83 ;  /* 0x0000000108147824 */ /* 0x000fe200078e0253 */
[----:B------:R-:W-:-:S04]  /*2640*/  ISETP.NE.AND P0, PT, R14, 0x2, PT ;  /* 0x000000020e00780c */ /* 0x000fc80003f05270 */
[----:B------:R-:W-:Y:S02]  /*2650*/  SEL R2, RZ, 0x1, P0 ;  /* 0x00000001ff027807 */ /* 0x000fe40000000000 */
[----:B------:R-:W-:Y:S02]  /*2660*/  SEL R14, R14, RZ, P0 ;  /* 0x000000ff0e0e7207 */ /* 0x000fe40000000000 */
[----:B------:R-:W-:Y:S01]  /*2670*/  LOP3.LUT R13, R13, R2, RZ, 0x3c, !PT ;  /* 0x000000020d0d7212 */ /* 0x000fe200078e3cff */
[----:B------:R-:W-:Y:S06]  /*2680*/  @P2 BRA `(.L_x_36) ;  /* 0xfffffff000982947 */ /* 0x000fec000383ffff */
[----:B------:R-:W-:Y:S01]  /*2690*/  UIADD3 UR4, UPT, UPT, UR4, 0x110, URZ ;  /* 0x0000011004047890 */ /* 0x000fe2000fffe0ff */
[----:B------:R-:W-:-:S03]  /*26a0*/  SHF.L.U32 R3, R15, 0x1f, RZ ;  /* 0x0000001f0f037819 */ /* 0x000fc600000006ff */
[----:B------:R-:W-:-:S09]  /*26b0*/  ULEA UR5, UR6, UR4, 0x3 ;  /* 0x0000000406057291 */ /* 0x000fd2000f8e18ff */
[----:B------:R-:W1:Y:S02]  /*26c0*/  SYNCS.PHASECHK.TRANS64.TRYWAIT P0, [UR5], R3 ;  /* 0x00000003ff0075a7 */ /* 0x000e640008001105 */
[----:B-1----:R-:W-:Y:S05]  /*26d0*/  @!P0 BRA `(.L_x_37) ;  /* 0x0000006000088947 */ /* 0x002fea0003800000 */
.L_x_141:
[----:B------:R-:W-:-:S04]  /*26e0*/  UIADD3 UR6, UPT, UPT, UR6, 0x1, URZ ;  /* 0x0000000106067890 */ /* 0x000fc8000fffe0ff */
[----:B------:R-:W-:-:S04]  /*26f0*/  UISETP.NE.AND UP0, UPT, UR6, 0x22, UPT ;  /* 0x000000220600788c */ /* 0x000fc8000bf05270 */
[----:B------:R-:W-:Y:S02]  /*2700*/  USEL UR7, URZ, 0x1, UP0 ;  /* 0x00000001ff077887 */ /* 0x000fe40008000000 */
[----:B------:R-:W-:-:S04]  /*2710*/  USEL UR6, UR6, URZ, UP0 ;  /* 0x000000ff06067287 */ /* 0x000fc80008000000 */
[----:B------:R-:W-:Y:S01]  /*2720*/  ULEA UR5, UR6, UR4, 0x3 ;  /* 0x0000000406057291 */ /* 0x000fe2000f8e18ff */
[----:B------:R-:W-:-:S04]  /*2730*/  LOP3.LUT R2, R15, UR7, RZ, 0x3c, !PT ;  /* 0x000000070f027c12 */ /* 0x000fc8000f8e3cff */
[----:B-1----:R-:W-:-:S04]  /*2740*/  SHF.L.U32 R3, R2, 0x1f, RZ ;  /* 0x0000001f02037819 */ /* 0x002fc800000006ff */
[----:B------:R-:W1:Y:S02]  /*2750*/  SYNCS.PHASECHK.TRANS64.TRYWAIT P0, [UR5], R3 ;  /* 0x00000003ff0075a7 */ /* 0x000e640008001105 */
[----:B-1----:R-:W-:Y:S05]  /*2760*/  @!P0 BRA `(.L_x_38) ;  /* 0x0000005c00fc8947 */ /* 0x002fea0003800000 */
.L_x_143:
        /* <DEDUP_REMOVED lines=9> */
.L_x_145:
        /* <DEDUP_REMOVED lines=9> */
.L_x_147:
        /* <DEDUP_REMOVED lines=9> */
.L_x_149:
        /* <DEDUP_REMOVED lines=9> */
.L_x_151:
        /* <DEDUP_REMOVED lines=9> */
.L_x_153:
        /* <DEDUP_REMOVED lines=9> */
.L_x_155:
        /* <DEDUP_REMOVED lines=9> */
.L_x_157:
        /* <DEDUP_REMOVED lines=9> */
.L_x_159:
        /* <DEDUP_REMOVED lines=9> */
.L_x_161:
        /* <DEDUP_REMOVED lines=9> */
.L_x_163:
        /* <DEDUP_REMOVED lines=9> */
.L_x_165:
        /* <DEDUP_REMOVED lines=9> */
.L_x_167:
        /* <DEDUP_REMOVED lines=9> */
.L_x_169:
        /* <DEDUP_REMOVED lines=9> */
.L_x_171:
        /* <DEDUP_REMOVED lines=9> */
.L_x_173:
        /* <DEDUP_REMOVED lines=9> */
.L_x_175:
        /* <DEDUP_REMOVED lines=9> */
.L_x_177:
        /* <DEDUP_REMOVED lines=9> */
.L_x_179:
        /* <DEDUP_REMOVED lines=9> */
.L_x_181:
        /* <DEDUP_REMOVED lines=9> */
.L_x_183:
        /* <DEDUP_REMOVED lines=9> */
.L_x_185:
        /* <DEDUP_REMOVED lines=9> */
.L_x_187:
        /* <DEDUP_REMOVED lines=9> */
.L_x_189:
        /* <DEDUP_REMOVED lines=9> */
.L_x_191:
        /* <DEDUP_REMOVED lines=9> */
.L_x_193:
        /* <DEDUP_REMOVED lines=9> */
.L_x_195:
        /* <DEDUP_REMOVED lines=9> */
.L_x_197:
        /* <DEDUP_REMOVED lines=9> */
.L_x_199:
        /* <DEDUP_REMOVED lines=9> */
.L_x_201:
        /* <DEDUP_REMOVED lines=9> */
.L_x_203:
        /* <DEDUP_REMOVED lines=9> */
.L_x_205:
[----:B------:R-:W-:-:S04]  /*38e0*/  UIADD3 UR6, UPT, UPT, UR6, 0x1, URZ ;  /* 0x0000000106067890 */ /* 0x000fc8000fffe0ff */
[----:B------:R-:W-:-:S04]  /*38f0*/  UISETP.NE.AND UP0, UPT, UR6, 0x22, UPT ;  /* 0x000000220600788c */ /* 0x000fc8000bf05270 */
[----:B------:R-:W-:Y:S02]  /*3900*/  USEL UR5, URZ, 0x1, UP0 ;  /* 0x00000001ff057887 */ /* 0x000fe40008000000 */
[----:B------:R-:W-:-:S04]  /*3910*/  USEL UR6, UR6, URZ, UP0 ;  /* 0x000000ff06067287 */ /* 0x000fc80008000000 */
[----:B------:R-:W-:Y:S01]  /*3920*/  ULEA UR6, UR6, UR4, 0x3 ;  /* 0x0000000406067291 */ /* 0x000fe2000f8e18ff */
[----:B-1----:R-:W-:-:S04]  /*3930*/  LOP3.LUT R3, R2, UR5, RZ, 0x3c, !PT ;  /* 0x0000000502037c12 */ /* 0x002fc8000f8e3cff */
[----:B------:R-:W-:Y:S01]  /*3940*/  SHF.L.U32 R3, R3, 0x1f, RZ ;  /* 0x0000001f03037819 */ /* 0x000fe200000006ff */
[----:B----4-:R-:W-:-:S07]  /*3950*/  IMAD.U32 R0, RZ, RZ, UR6 ;  /* 0x00000006ff007e24 */ /* 0x010fce000f8e00ff */
.L_x_70:
[----:B-1----:R1:W2:Y:S02]  /*3960*/  SYNCS.PHASECHK.TRANS64.TRYWAIT P0, [R0+URZ], R3 ;  /* 0x00000003000075a7 */ /* 0x0022a400080011ff */
[----:B--2---:R-:W-:Y:S05]  /*3970*/  @!P0 NANOSLEEP.SYNCS 0x989680 ;  /* 0x009896800000895d */ /* 0x004fea0003900000 */
[----:B------:R-:W2:Y:S02]  /*3980*/  @!P0 SYNCS.PHASECHK.TRANS64 P0, [R0+URZ], R3 ;  /* 0x00000003000085a7 */ /* 0x000ea400080010ff */
[----:B--2---:R-:W-:Y:S05]  /*3990*/  @P0 EXIT ;  /* 0x000000000000094d */ /* 0x004fea0003800000 */
[----:B------:R-:W-:Y:S05]  /*39a0*/  BRA `(.L_x_70) ;  /* 0xfffffffc00ec7947 */ /* 0x000fea000383ffff */
.L_x_18:
[----:B------:R-:W-:-:S04]  /*39b0*/  UISETP.NE.AND UP1, UPT, UR37, URZ, UPT ;  /* 0x000000ff2500728c */ /* 0x000fc8000bf25270 */
[----:B------:R-:W-:-:S09]  /*39c0*/  UISETP.NE.OR UP1, UPT, UR8, 0x1, UP1 ;  /* 0x000000010800788c */ /* 0x000fd20008f25670 */
[----:B------:R-:W-:Y:S05]  /*39d0*/  BRA.U UP1, `(.L_x_71) ;  /* 0x0000000501487547 */ /* 0x000fea000b800000 */
[----:B------:R-:W-:Y:S01]  /*39e0*/  ISETP.NE.AND P2, PT, R2, RZ, PT ;  /* 0x000000ff0200720c */ /* 0x000fe20003f45270 */
[----:B------:R-:W-:Y:S01]  /*39f0*/  IMAD.MOV.U32 R12, RZ, RZ, 0x1 ;  /* 0x00000001ff0c7424 */ /* 0x000fe200078e00ff */
[----:B------:R-:W-:Y:S02]  /*3a00*/  CS2R R10, SRZ ;  /* 0x00000000000a7805 */ /* 0x000fe4000001ff00 */
[----:B------:R-:W-:Y:S01]  /*3a10*/  CS2R R8, SRZ ;  /* 0x0000000000087805 */ /* 0x000fe2000001ff00 */
[----:B------:R-:W-:Y:S01]  /*3a20*/  UMOV UR4, 0x400 ;  /* 0x0000040000047882 */ /* 0x000fe20000000000 */
[----:B------:R-:W-:Y:S01]  /*3a30*/  UMOV UR6, URZ ;  /* 0x000000ff00067c82 */ /* 0x000fe20008000000 */
[----:B------:R-:W-:-:S12]  /*3a40*/  ULEA UR37, UR37, UR4, 0x18 ;  /* 0x0000000425257291 */ /* 0x000fd8000f8ec0ff */
.L_x_75:
[----:B------:R-:W-:Y:S02]  /*3a50*/  LEA R0, R8, UR37, 0x3 ;  /* 0x0000002508007c11 */ /* 0x000fe4000f8e18ff */
[----:B------:R-:W-:-:S03]  /*3a60*/  SHF.L.U32 R5, R9, 0x1f, RZ ;  /* 0x0000001f09057819 */ /* 0x000fc600000006ff */
[----:B------:R-:W-:Y:S01]  /*3a70*/  VIADD R4, R0, 0x2c0 ;  /* 0x000002c000047836 */ /* 0x000fe20000000000 */
[----:B------:R-:W1:Y:S02]  /*3a80*/  SYNCS.PHASECHK.TRANS64.TRYWAIT P0, [R0+URZ+0x2b0], R5 ;  /* 0x0002b005000075a7 */ /* 0x000e6400080011ff */
[----:B-1----:R-:W-:Y:S05]  /*3a90*/  @!P0 BRA `(.L_x_72) ;  /* 0x0000005800308947 */ /* 0x002fea0003800000 */
.L_x_206:
[----:B------:R-:W-:Y:S01]  /*3aa0*/  ULEA UR5, UR6, UR37, 0x3 ;  /* 0x0000002506057291 */ /* 0x000fe2000f8e18ff */
[----:B------:R-:W-:Y:S02]  /*3ab0*/  PRMT R4, RZ, 0x654, R4 ;  /* 0x00000654ff047816 */ /* 0x000fe40000000004 */
[----:B-1----:R-:W-:Y:S01]  /*3ac0*/  SHF.L.U32 R5, R12, 0x1f, RZ ;  /* 0x0000001f0c057819 */ /* 0x002fe200000006ff */
[----:B------:R-:W-:Y:S01]  /*3ad0*/  UIADD3 UR4, UPT, UPT, UR5, 0x250, URZ ;  /* 0x0000025005047890 */ /* 0x000fe2000fffe0ff */
[----:B------:R1:W-:Y:S05]  /*3ae0*/  SYNCS.ARRIVE.TRANS64.RED.A1T0 RZ, [R4+URZ], RZ ;  /* 0x000000ff04ff79a7 */ /* 0x0003ea00081004ff */
[----:B------:R-:W-:Y:S01]  /*3af0*/  IMAD.U32 R7, RZ, RZ, UR4 ;  /* 0x00000004ff077e24 */ /* 0x000fe2000f8e00ff */
[----:B------:R-:W2:Y:S04]  /*3b00*/  SYNCS.PHASECHK.TRANS64.TRYWAIT P0, [UR5+0x260], R5 ;  /* 0x00026005ff0075a7 */ /* 0x000ea80008001105 */
[----:B------:R-:W-:Y:S01]  /*3b10*/  PRMT R6, R2, 0x654, R7 ;  /* 0x0000065402067816 */ /* 0x000fe20000000007 */
[----:B-1----:R-:W-:Y:S01]  /*3b20*/  @!P2 IMAD.MOV.U32 R4, RZ, RZ, 0x10 ;  /* 0x00000010ff04a424 */ /* 0x002fe200078e00ff */
[----:B--2---:R-:W-:Y:S06]  /*3b30*/  @!P0 BRA `(.L_x_73) ;  /* 0x00000058001c8947 */ /* 0x004fec0003800000 */
.L_x_208:
[----:B------:R-:W-:Y:S01]  /*3b40*/  ULEA UR4, UR6, UR37, 0x4 ;  /* 0x0000002506047291 */ /* 0x000fe2000f8e20ff */
[----:B------:R-:W-:Y:S01]  /*3b50*/  SEL R3, R6, R3, !P2 ;  /* 0x0000000306037207 */ /* 0x000fe20005000000 */
[----:B------:R-:W-:Y:S01]  /*3b60*/  UIADD3 UR5, UPT, UPT, UR5, 0x250, URZ ;  /* 0x0000025005057890 */ /* 0x000fe2000fffe0ff */
[----:B-1----:R-:W-:Y:S01]  /*3b70*/  LEA R0, R11, UR37, 0x3 ;  /* 0x000000250b007c11 */ /* 0x002fe2000f8e18ff */
[----:B------:R-:W-:Y:S01]  /*3b80*/  UIADD3 UR4, UPT, UPT, UR4, 0x2e0, URZ ;  /* 0x000002e004047890 */ /* 0x000fe2000fffe0ff */
[----:B------:R-:W-:Y:S01]  /*3b90*/  SHF.L.U32 R5, R10, 0x1f, RZ ;  /* 0x0000001f0a057819 */ /* 0x000fe200000006ff */
[----:B------:R1:W-:Y:S01]  /*3ba0*/  @!P2 SYNCS.ARRIVE.TRANS64.RED RZ, [R3+URZ], R4 ;  /* 0x0000000403ffa9a7 */ /* 0x0003e200080004ff */
[----:B------:R-:W-:Y:S01]  /*3bb0*/  UIADD3 UR6, UPT, UPT, UR6, 0x1, URZ ;  /* 0x0000000106067890 */ /* 0x000fe2000fffe0ff */
[----:B------:R-:W-:-:S03]  /*3bc0*/  VIADD R8, R8, 0x1 ;  /* 0x0000000108087836 */ /* 0x000fc60000000000 */
[----:B------:R-:W-:Y:S02]  /*3bd0*/  UISETP.NE.AND UP0, UPT, UR6, 0x2, UPT ;  /* 0x000000020600788c */ /* 0x000fe4000bf05270 */
[----:B------:R-:W-:Y:S06]  /*3be0*/  UGETNEXTWORKID.BROADCAST [UR4], [UR5] ;  /* 0x00000000040073ca */ /* 0x000fec0008000100 */
[----:B------:R-:W-:Y:S01]  /*3bf0*/  USEL UR4, URZ, 0x1, UP0 ;  /* 0x00000001ff047887 */ /* 0x000fe20008000000 */
[----:B------:R-:W-:Y:S01]  /*3c00*/  ISETP.NE.AND P0, PT, R8, 0x2, PT ;  /* 0x000000020800780c */ /* 0x000fe20003f05270 */
[----:B------:R-:W-:Y:S01]  /*3c10*/  USEL UR6, UR6, URZ, UP0 ;  /* 0x000000ff06067287 */ /* 0x000fe20008000000 */
[----:B------:R-:W2:Y:S03]  /*3c20*/  SYNCS.PHASECHK.TRANS64.TRYWAIT P1, [R0+URZ+0x250], R5 ;  /* 0x00025005000075a7 */ /* 0x000ea600080211ff */
[----:B------:R-:W-:Y:S01]  /*3c30*/  LOP3.LUT R12, R12, UR4, RZ, 0x3c, !PT ;  /* 0x000000040c0c7c12 */ /* 0x000fe2000f8e3cff */
[----:B-12---:R-:W-:Y:S07]  /*3c40*/  @!P1 BRA `(.L_x_74) ;  /* 0x0000005400f09947 */ /* 0x006fee0003800000 */
.L_x_209:
[C---:B------:R-:W-:Y:S01]  /*3c50*/  LEA R4, R11.reuse, UR37, 0x4 ;  /* 0x000000250b047c11 */ /* 0x040fe2000f8e20ff */
[----:B-1----:R-:W-:Y:S01]  /*3c60*/  VIADD R0, R0, 0x260 ;  /* 0x0000026000007836 */ /* 0x002fe20000000000 */
[----:B------:R-:W-:Y:S01]  /*3c70*/  SEL R8, R8, RZ, P0 ;  /* 0x000000ff08087207 */ /* 0x000fe20000000000 */
[----:B------:R-:W-:-:S03]  /*3c80*/  VIADD R11, R11, 0x1 ;  /* 0x000000010b0b7836 */ /* 0x000fc60000000000 */
[----:B------:R-:W1:Y:S01]  /*3c90*/  LDS.128 R4, [R4+0x2e0] ;  /* 0x0002e00004047984 */ /* 0x000e620000000c00 */
[----:B------:R-:W-:Y:S02]  /*3ca0*/  PRMT R0, RZ, 0x654, R0 ;  /* 0x00000654ff007816 */ /* 0x000fe40000000000 */
[C---:B------:R-:W-:Y:S01]  /*3cb0*/  ISETP.NE.AND P1, PT, R11.reuse, 0x2, PT ;  /* 0x000000020b00780c */ /* 0x040fe20003f25270 */
[----:B------:R-:W-:Y:S01]  /*3cc0*/  @!PT LDS RZ, [RZ] ;  /* 0x00000000fffff984 */ /* 0x000fe20000000800 */
[----:B------:R-:W-:Y:S01]  /*3cd0*/  @!PT LDS RZ, [RZ] ;  /* 0x00000000fffff984 */ /* 0x000fe20000000800 */
[----:B------:R-:W-:Y:S01]  /*3ce0*/  @!PT LDS RZ, [RZ] ;  /* 0x00000000fffff984 */ /* 0x000fe20000000800 */
[----:B------:R-:W-:Y:S01]  /*3cf0*/  @!PT LDS RZ, [RZ] ;  /* 0x00000000fffff984 */ /* 0x000fe20000000800 */
[----:B------:R2:W-:Y:S06]  /*3d00*/  MEMBAR.ALL.CTA ;  /* 0x0000000000007992 */ /* 0x0005ec0000008000 */
[----:B--2---:R-:W2:Y:S01]  /*3d10*/  FENCE.VIEW.ASYNC.S ;  /* 0x00000000000073c6 */ /* 0x004ea20000000000 */
[----:B------:R-:W-:Y:S01]  /*3d20*/  SEL R11, R11, RZ, P1 ;  /* 0x000000ff0b0b7207 */ /* 0x000fe20000800000 */
[----:B--2---:R2:W-:Y:S01]  /*3d30*/  SYNCS.ARRIVE.TRANS64.RED.A1T0 RZ, [R0+URZ], RZ ;  /* 0x000000ff00ff79a7 */ /* 0x0045e200081004ff */
[----:B-1----:R-:W-:-:S02]  /*3d40*/  LOP3.LUT P3, RZ, R6, 0x1, RZ, 0xc0, !PT ;  /* 0x0000000106ff7812 */ /* 0x002fc4000786c0ff */
[----:B------:R-:W-:-:S04]  /*3d50*/  SEL R5, RZ, 0x1, P1 ;  /* 0x00000001ff057807 */ /* 0x000fc80000800000 */
[----:B------:R-:W-:Y:S02]  /*3d60*/  LOP3.LUT R10, R10, R5, RZ, 0x3c, !PT ;  /* 0x000000050a0a7212 */ /* 0x000fe400078e3cff */
[----:B--2---:R-:W-:-:S04]  /*3d70*/  SEL R0, RZ, 0x1, P0 ;  /* 0x00000001ff007807 */ /* 0x004fc80000000000 */
[----:B------:R-:W-:Y:S01]  /*3d80*/  LOP3.LUT R9, R9, R0, RZ, 0x3c, !PT ;  /* 0x0000000009097212 */ /* 0x000fe200078e3cff */
[----:B------:R-:W-:Y:S06]  /*3d90*/  @P3 BRA `(.L_x_75) ;  /* 0xfffffffc002c3947 */ /* 0x000fec000383ffff */
[----:B------:R-:W-:Y:S01]  /*3da0*/  ULEA UR5, UR6, UR37, 0x3 ;  /* 0x0000002506057291 */ /* 0x000fe2000f8e18ff */
[----:B------:R-:W-:-:S08]  /*3db0*/  SHF.L.U32 R3, R12, 0x1f, RZ ;  /* 0x0000001f0c037819 */ /* 0x000fd000000006ff */
[----:B------:R-:W1:Y:S02]  /*3dc0*/  SYNCS.PHASECHK.TRANS64 P0, [UR5+0x260], R3 ;  /* 0x00026003ff0075a7 */ /* 0x000e640008001005 */
[----:B-1----:R-:W-:Y:S05]  /*3dd0*/  @P0 BRA `(.L_x_76) ;  /* 0x0000000000080947 */ /* 0x002fea0003800000 */
[----:B------:R-:W1:Y:S02]  /*3de0*/  SYNCS.PHASECHK.TRANS64.TRYWAIT P0, [UR5+0x260], R3 ;  /* 0x00026003ff0075a7 */ /* 0x000e640008001105 */
[----:B-1----:R-:W-:Y:S05]  /*3df0*/  @!P0 BRA `(.L_x_77) ;  /* 0x0000005400988947 */ /* 0x002fea0003800000 */
.L_x_76:
[----:B------:R-:W-:-:S04]  /*3e00*/  UIADD3 UR4, UPT, UPT, UR6, 0x1, URZ ;  /* 0x0000000106047890 */ /* 0x000fc8000fffe0ff */
[----:B------:R-:W-:-:S04]  /*3e10*/  UISETP.NE.AND UP0, UPT, UR4, 0x2, UPT ;  /* 0x000000020400788c */ /* 0x000fc8000bf05270 */
[----:B------:R-:W-:Y:S02]  /*3e20*/  USEL UR7, URZ, 0x1, UP0 ;  /* 0x00000001ff077887 */ /* 0x000fe40008000000 */
[----:B------:R-:W-:-:S04]  /*3e30*/  USEL UR4, UR4, URZ, UP0 ;  /* 0x000000ff04047287 */ /* 0x000fc80008000000 */
[----:B------:R-:W-:Y:S01]  /*3e40*/  ULEA UR4, UR4, UR37, 0x3 ;  /* 0x0000002504047291 */ /* 0x000fe2000f8e18ff */
[----:B-1----:R-:W-:-:S04]  /*3e50*/  LOP3.LUT R3, R12, UR7, RZ, 0x3c, !PT ;  /* 0x000000070c037c12 */ /* 0x002fc8000f8e3cff */
[----:B------:R-:W-:-:S04]  /*3e60*/  SHF.L.U32 R0, R3, 0x1f, RZ ;  /* 0x0000001f03007819 */ /* 0x000fc800000006ff */
[----:B------:R-:W1:Y:S02]  /*3e70*/  SYNCS.PHASECHK.TRANS64 P0, [UR4+0x260], R0 ;  /* 0x00026000ff0075a7 */ /* 0x000e640008001004 */
[----:B-1----:R-:W-:Y:S05]  /*3e80*/  @P0 EXIT ;  /* 0x000000000000094d */ /* 0x002fea0003800000 */
[----:B------:R-:W-:Y:S02]  /*3e90*/  SHF.L.U32 R3, R3, 0x1f, RZ ;  /* 0x0000001f03037819 */ /* 0x000fe400000006ff */
[----:B------:R-:W-:-:S07]  /*3ea0*/  MOV R0, UR4 ;  /* 0x0000000400007c02 */ /* 0x000fce0008000f00 */
.L_x_78:
[----:B-1----:R1:W2:Y:S02]  /*3eb0*/  SYNCS.PHASECHK.TRANS64.TRYWAIT P0, [R0+URZ+0x260], R3 ;  /* 0x00026003000075a7 */ /* 0x0022a400080011ff */
[----:B--2---:R-:W-:Y:S05]  /*3ec0*/  @!P0 NANOSLEEP.SYNCS 0x989680 ;  /* 0x009896800000895d */ /* 0x004fea0003900000 */
[----:B------:R-:W2:Y:S02]  /*3ed0*/  @!P0 SYNCS.PHASECHK.TRANS64 P0, [R0+URZ+0x260], R3 ;  /* 0x00026003000085a7 */ /* 0x000ea400080010ff */
[----:B--2---:R-:W-:Y:S05]  /*3ee0*/  @P0 EXIT ;  /* 0x000000000000094d */ /* 0x004fea0003800000 */
[----:B------:R-:W-:Y:S05]  /*3ef0*/  BRA `(.L_x_78) ;  /* 0xfffffffc00ec7947 */ /* 0x000fea000383ffff */
.L_x_71:
[----:B------:R-:W-:-:S09]  /*3f00*/  UISETP.NE.AND UP1, UPT, UR8, URZ, UPT ;  /* 0x000000ff0800728c */ /* 0x000fd2000bf25270 */
[----:B------:R-:W-:Y:S05]  /*3f10*/  BRA.U UP1, `(.L_x_79) ;  /* 0x0000000d01787547 */ /* 0x000fea000b800000 */
[----:B------:R-:W-:Y:S01]  /*3f20*/  UMOV UR4, 0x40 ;  /* 0x0000004000047882 */ /* 0x000fe20000000000 */
[----:B------:R-:W-:Y:S01]  /*3f30*/  NOP ;  /* 0x0000000000007918 */ /* 0x000fe20000000000 */
[----:B------:R-:W-:Y:S01]  /*3f40*/  ULEA UR4, UR37, UR4, 0x18 ;  /* 0x0000000425047291 */ /* 0x000fe2000f8ec0ff */
[----:B------:R-:W-:Y:S02]  /*3f50*/  UMOV UR5, 0x400 ;  /* 0x0000040000057882 */ /* 0x000fe40000000000 */
[----:B------:R-:W-:-:S06]  /*3f60*/  ULEA UR37, UR37, UR5, 0x18 ;  /* 0x0000000525257291 */ /* 0x000fcc000f8ec0ff */
[----:B------:R-:W1:Y:S02]  /*3f70*/  LDS.U8 R0, [UR4+0x1c] ;  /* 0x00001c04ff007984 */ /* 0x000e640008000000 */
[----:B-1----:R-:W-:-:S13]  /*3f80*/  ISETP.NE.AND P0, PT, R0, RZ, PT ;  /* 0x000000ff0000720c */ /* 0x002fda0003f05270 */
[----:B------:R-:W-:Y:S05]  /*3f90*/  @P0 BRA `(.L_x_80) ;  /* 0x0000000000580947 */ /* 0x000fea0003800000 */
[----:B------:R-:W-:-:S13]  /*3fa0*/  ELECT P0, URZ, PT ;  /* 0x0000000000ff782f */ /* 0x000fda0003800000 */
[----:B------:R-:W-:Y:S05]  /*3fb0*/  @!P0 BRA `(.L_x_81) ;  /* 0x0000000000608947 */ /* 0x000fea0003800000 */
[----:B------:R-:W-:Y:S01]  /*3fc0*/  UMOV UR5, 0x10 ;  /* 0x0000001000057882 */ /* 0x000fe20000000000 */
[----:B------:R-:W-:Y:S01]  /*3fd0*/  HFMA2 R0, -RZ, RZ, 0, 5.9604644775390625e-08 ;  /* 0x00000001ff007431 */ /* 0x000fe200000001ff */
[----:B------:R-:W-:-:S03]  /*3fe0*/  MOV R2, 0xffff ;  /* 0x0000ffff00027802 */ /* 0x000fc60000000f00 */
[----:B------:R-:W-:Y:S04]  /*3ff0*/  DEPBAR.LE SB1, 0x36 ;  /* 0x00009d800000791a */ /* 0x000fe80000000000 */
[----:B------:R-:W1:Y:S02]  /*4000*/  UTCATOMSWS.FIND_AND_SET.ALIGN UP0, UR5, UR5 ;  /* 0x00000005000575e3 */ /* 0x000e640008000800 */
[----:B-1----:R-:W-:Y:S01]  /*4010*/  MOV R3, UR5 ;  /* 0x0000000500037c02 */ /* 0x002fe20008000f00 */
[----:B------:R-:W-:Y:S06]  /*4020*/  BRA.U UP0, `(.L_x_82) ;  /* 0x0000000100187547 */ /* 0x000fec000b800000 */
.L_x_83:
[----:B------:R-:W-:Y:S05]  /*4030*/  NANOSLEEP 0x64 ;  /* 0x000000640000795d */ /* 0x000fea0003800000 */
[----:B------:R-:W-:-:S05]  /*4040*/  UMOV UR5, 0x10 ;  /* 0x0000001000057882 */ /* 0x000fca0000000000 */
[----:B------:R-:W-:Y:S04]  /*4050*/  DEPBAR.LE SB1, 0x36 ;  /* 0x00009d800000791a */ /* 0x000fe80000000000 */
[----:B------:R-:W1:Y:S02]  /*4060*/  UTCATOMSWS.FIND_AND_SET.ALIGN UP0, UR5, UR5 ;  /* 0x00000005000575e3 */ /* 0x000e640008000800 */
[----:B-1----:R-:W-:Y:S01]  /*4070*/  MOV R3, UR5 ;  /* 0x0000000500037c02 */ /* 0x002fe20008000f00 */
[----:B------:R-:W-:Y:S05]  /*4080*/  BRA.U !UP0, `(.L_x_83) ;  /* 0xfffffffd08e87547 */ /* 0x000fea000b83ffff */
.L_x_82:
[-C--:B------:R-:W-:Y:S02]  /*4090*/  SHF.L.U32 R2, R2, R3.reuse, RZ ;  /* 0x0000000302027219 */ /* 0x080fe400000006ff */
[----:B------:R-:W-:Y:S01]  /*40a0*/  SHF.L.U32 R0, R0, R3, RZ ;  /* 0x0000000300007219 */ /* 0x000fe200000006ff */
[----:B------:R-:W-:Y:S02]  /*40b0*/  IMAD.SHL.U32 R3, R3, 0x20, RZ ;  /* 0x0000002003037824 */ /* 0x000fe400078e00ff */
[----:B------:R1:W-:Y:S04]  /*40c0*/  ATOMS.OR RZ, [UR4+0x14], R2 ;  /* 0x00001402ffff798c */ /* 0x0003e8000b000004 */
[----:B------:R1:W-:Y:S04]  /*40d0*/  ATOMS.OR RZ, [UR4+0x18], R0 ;  /* 0x00001800ffff798c */ /* 0x0003e8000b000004 */
[----:B------:R1:W-:Y:S01]  /*40e0*/  STS [UR37+0x300], R3 ;  /* 0x00030003ff007988 */ /* 0x0003e20008000825 */
[----:B------:R-:W-:Y:S05]  /*40f0*/  BRA `(.L_x_81) ;  /* 0x0000000000107947 */ /* 0x000fea0003800000 */
.L_x_80:
[----:B------:R-:W-:Y:S02]  /*4100*/  MOV R0, 0xffffffff ;  /* 0xffffffff00007802 */ /* 0x000fe40000000f00 */
[----:B------:R-:W-:-:S03]  /*4110*/  MOV R2, 0x4140 ;  /* 0x0000414000027802 */ /* 0x000fc60000000f00 */
[----:B------:R1:W-:Y:S04]  /*4120*/  STS [UR37+0x300], R0 ;  /* 0x00030000ff007988 */ /* 0x0003e80008000825 */
[----:B-1-3-5:R-:W-:Y:S05]  /*4130*/  CALL.REL.NOINC `($__internal_1_$__cuda_sm10x_tcgen05_guardrail_trap_phase_invalid_during_alloc) ;  /* 0x0000005800547944 */ /* 0x02afea0003c00000 */
.L_x_81:
[----:B------:R-:W-:Y:S05]  /*4140*/  WARPSYNC.ALL ;  /* 0x0000000000007948 */ /* 0x000fea0003800000 */
[----:B------:R-:W2:Y:S01]  /*4150*/  S2UR UR6, SR_CgaCtaId ;  /* 0x00000000000679c3 */ /* 0x000ea20000008800 */
[----:B------:R-:W-:Y:S01]  /*4160*/  UMOV UR4, 0x400 ;  /* 0x0000040000047882 */ /* 0x000fe20000000000 */
[----:B------:R-:W-:-:S06]  /*4170*/  NOP ;  /* 0x0000000000007918 */ /* 0x000fcc0000000000 */
[----:B------:R-:W-:Y:S06]  /*4180*/  BAR.ARV 0x6, 0xa0 ;  /* 0x0182800000007b1d */ /* 0x000fec0000002000 */
[----:B------:R-:W4:Y:S01]  /*4190*/  LDCU UR7, c[0x0][0x38c] ;  /* 0x00007180ff0777ac */ /* 0x000f220008000800 */
[----:B------:R-:W-:Y:S01]  /*41a0*/  IMAD.MOV.U32 R11, RZ, RZ, 0x1 ;  /* 0x00000001ff0b7424 */ /* 0x000fe200078e00ff */
[----:B------:R-:W-:Y:S01]  /*41b0*/  CS2R R8, SRZ ;  /* 0x0000000000087805 */ /* 0x000fe2000001ff00 */
[----:B------:R-:W-:Y:S01]  /*41c0*/  IMAD.MOV.U32 R10, RZ, RZ, RZ ;  /* 0x000000ffff0a7224 */ /* 0x000fe200078e00ff */
[----:B------:R-:W-:Y:S01]  /*41d0*/  UMOV UR18, URZ ;  /* 0x000000ff00127c82 */ /* 0x000fe20008000000 */
[----:B------:R-:W-:Y:S01]  /*41e0*/  UMOV UR17, URZ ;  /* 0x000000ff00117c82 */ /* 0x000fe20008000000 */
[----:B------:R-:W-:Y:S01]  /*41f0*/  UMOV UR20, 0x0 ;  /* 0x0000000000147882 */ /* 0x000fe20000000000 */
[----:B------:R-:W-:Y:S01]  /*4200*/  UMOV UR21, 0x42004a0 ;  /* 0x042004a000157882 */ /* 0x000fe20000000000 */
[----:B--2---:R-:W-:Y:S01]  /*4210*/  ULEA UR6, UR6, UR4, 0x18 ;  /* 0x0000000406067291 */ /* 0x004fe2000f8ec0ff */
[----:B------:R-:W2:Y:S03]  /*4220*/  LDCU UR4, c[0x0][0x38c] ;  /* 0x00007180ff0477ac */ /* 0x000ea60008000800 */
[----:B------:R-:W-:-:S02]  /*4230*/  UIADD3 UR11, UPT, UPT, UR6, 0x4600, URZ ;  /* 0x00004600060b7890 */ /* 0x000fc4000fffe0ff */
[----:B----4-:R-:W-:-:S03]  /*4240*/  UIADD3 UR7, UPT, UPT, UR7, 0x1f, URZ ;  /* 0x0000001f07077890 */ /* 0x010fc6000fffe0ff */
[----:B-1----:R-:W1:Y:S01]  /*4250*/  LDS R0, [UR6+0x300] ;  /* 0x00030006ff007984 */ /* 0x002e620008000800 */
[----:B------:R-:W-:Y:S02]  /*4260*/  UIADD3 UR12, UPT, UPT, UR6, 0x15600, URZ ;  /* 0x00015600060c7890 */ /* 0x000fe4000fffe0ff */
[----:B------:R-:W-:Y:S02]  /*4270*/  USHF.R.S32.HI UR5, URZ, 0x1f, UR7 ;  /* 0x0000001fff057899 */ /* 0x000fe40008011407 */
[----:B------:R-:W-:Y:S02]  /*4280*/  USHF.R.U32.HI UR11, URZ, 0x4, UR11 ;  /* 0x00000004ff0b7899 */ /* 0x000fe4000801160b */
[----:B------:R-:W-:Y:S02]  /*4290*/  ULEA.HI UR5, UR5, UR7, URZ, 0x5 ;  /* 0x0000000705057291 */ /* 0x000fe4000f8f28ff */
[----:B------:R-:W-:Y:S02]  /*42a0*/  USHF.R.U32.HI UR12, URZ, 0x4, UR12 ;  /* 0x00000004ff0c7899 */ /* 0x000fe4000801160c */
[----:B------:R-:W-:-:S02]  /*42b0*/  USHF.R.S32.HI UR5, URZ, 0x5, UR5 ;  /* 0x00000005ff057899 */ /* 0x000fc40008011405 */
[----:B------:R-:W-:Y:S02]  /*42c0*/  ULOP3.LUT UR11, UR11, 0x3fff, URZ, 0xc0, !UPT ;  /* 0x00003fff0b0b7892 */ /* 0x000fe4000f8ec0ff */
[----:B------:R-:W-:Y:S02]  /*42d0*/  UISETP.LT.AND UP0, UPT, UR5, 0x1, UPT ;  /* 0x000000010500788c */ /* 0x000fe4000bf01270 */
[----:B------:R-:W-:Y:S02]  /*42e0*/  ULOP3.LUT UR12, UR12, 0x3fff, URZ, 0xc0, !UPT ;  /* 0x00003fff0c0c7892 */ /* 0x000fe4000f8ec0ff */
[----:B------:R-:W-:Y:S02]  /*42f0*/  USEL UR10, UR5, 0x1, !UP0 ;  /* 0x00000001050a7887 */ /* 0x000fe4000c000000 */
[----:B------:R-:W-:Y:S02]  /*4300*/  ULOP3.LUT UR11, UR11, 0x10000, URZ, 0xfc, !UPT ;  /* 0x000100000b0b7892 */ /* 0x000fe4000f8efcff */
[----:B------:R-:W-:-:S02]  /*4310*/  ULOP3.LUT UR12, UR12, 0x10000, URZ, 0xfc, !UPT ;  /* 0x000100000c0c7892 */ /* 0x000fc4000f8efcff */
[----:B------:R-:W-:Y:S02]  /*4320*/  UIADD3 UR10, UPT, UPT, -UR10, URZ, URZ ;  /* 0x000000ff0a0a7290 */ /* 0x000fe4000fffe1ff */
[----:B--2---:R-:W-:Y:S01]  /*4330*/  UISETP.GE.AND UP3, UPT, UR4, 0x1, UPT ;  /* 0x000000010400788c */ /* 0x004fe2000bf66270 */
[----:B-1----:R-:W-:-:S15]  /*4340*/  R2UR UR19, R0 ;  /* 0x00000000001372ca */ /* 0x002fde00000e0000 */
.L_x_90:
[----:B------:R-:W-:Y:S02]  /*4350*/  LEA R0, R10, UR6, 0x3 ;  /* 0x000000060a007c11 */ /* 0x000fe4000f8e18ff */
[----:B------:R-:W-:Y:S02]  /*4360*/  SHF.L.U32 R5, R9, 0x1f, RZ ;  /* 0x0000001f09057819 */ /* 0x000fe400000006ff */
[----:B------:R-:W-:Y:S01]  /*4370*/  PLOP3.LUT P0, PT, PT, PT, UP3, 0x80, 0x8 ;  /* 0x000000000008781c */ /* 0x000fe20003f0f038 */
[----:B------:R-:W-:Y:S01]  /*4380*/  VIADD R3, R0, 0x260 ;  /* 0x0000026000037836 */ /* 0x000fe20000000000 */
[----:B-1----:R-:W1:Y:S02]  /*4390*/  SYNCS.PHASECHK.TRANS64.TRYWAIT P1, [R0+URZ+0x250], R5 ;  /* 0x00025005000075a7 */ /* 0x002e6400080211ff */
[----:B-1--4-:R-:W-:Y:S09]  /*43a0*/  @!P1 BRA `(.L_x_84) ;  /* 0x0000005000449947 */ /* 0x012ff20003800000 */
.L_x_211:
[----:B------:R-:W-:Y:S01]  /*43b0*/  LEA R4, R10, UR6, 0x4 ;  /* 0x000000060a047c11 */ /* 0x000fe2000f8e20ff */
[----:B------:R-:W-:Y:S01]  /*43c0*/  @UP3 ULEA UR4, UR17, UR6, 0x3 ;  /* 0x0000000611043291 */ /* 0x000fe2000f8e18ff */
[----:B------:R-:W-:Y:S01]  /*43d0*/  PLOP3.LUT P2, PT, PT, PT, PT, 0x80, 0x8 ;  /* 0x000000000008781c */ /* 0x000fe20003f4f070 */
[----:B------:R-:W-:Y:S01]  /*43e0*/  ULEA UR9, UR18, UR6, 0x3 ;  /* 0x0000000612097291 */ /* 0x000fe2000f8e18ff */
[----:B------:R-:W-:Y:S02]  /*43f0*/  PRMT R3, RZ, 0x654, R3 ;  /* 0x00000654ff037816 */ /* 0x000fe40000000003 */
[----:B-1----:R-:W1:Y:S01]  /*4400*/  LDS.128 R4, [R4+0x2e0] ;  /* 0x0002e00004047984 */ /* 0x002e620000000c00 */
[----:B------:R-:W-:Y:S02]  /*4410*/  @P0 SHF.L.U32 R2, R8, 0x1f, RZ ;  /* 0x0000001f08020819 */ /* 0x000fe400000006ff */
[----:B------:R-:W-:Y:S01]  /*4420*/  SHF.L.U32 R0, R11, 0x1f, RZ ;  /* 0x0000001f0b007819 */ /* 0x000fe200000006ff */
[----:B------:R-:W-:Y:S01]  /*4430*/  @!PT LDS RZ, [RZ] ;  /* 0x00000000fffff984 */ /* 0x000fe20000000800 */
[----:B------:R-:W-:Y:S01]  /*4440*/  @!PT LDS RZ, [RZ] ;  /* 0x00000000fffff984 */ /* 0x000fe20000000800 */
[----:B------:R-:W-:Y:S01]  /*4450*/  @!PT LDS RZ, [RZ] ;  /* 0x00000000fffff984 */ /* 0x000fe20000000800 */
[----:B------:R-:W-:Y:S01]  /*4460*/  @!PT LDS RZ, [RZ] ;  /* 0x00000000fffff984 */ /* 0x000fe20000000800 */
[----:B------:R2:W-:Y:S06]  /*4470*/  MEMBAR.ALL.CTA ;  /* 0x0000000000007992 */ /* 0x0005ec0000008000 */
[----:B--2---:R-:W2:Y:S02]  /*4480*/  FENCE.VIEW.ASYNC.S ;  /* 0x00000000000073c6 */ /* 0x004ea40000000000 */
[----:B--2---:R2:W-:Y:S01]  /*4490*/  SYNCS.ARRIVE.TRANS64.RED.A1T0 RZ, [R3+URZ], RZ ;  /* 0x000000ff03ff79a7 */ /* 0x0045e200081004ff */
[----:B------:R2:W4:Y:S01]  /*44a0*/  @P0 SYNCS.PHASECHK.TRANS64.TRYWAIT P2, [UR4], R2 ;  /* 0x00000002ff0005a7 */ /* 0x0005220008041104 */
[----:B-1----:R-:W-:Y:S01]  /*44b0*/  LOP3.LUT P1, RZ, R6, 0x1, RZ, 0xc0, !PT ;  /* 0x0000000106ff7812 */ /* 0x002fe2000782c0ff */
[----:B------:R-:W1:Y:S02]  /*44c0*/  SYNCS.PHASECHK.TRANS64.TRYWAIT P0, [UR9+0x290], R0 ;  /* 0x00029000ff0075a7 */ /* 0x000e640008001109 */
[----:B-12-4-:R-:W-:Y:S10]  /*44d0*/  @!P0 BRA `(.L_x_85) ;  /* 0x00000050000c8947 */ /* 0x016ff40003800000 */
.L_x_213:
[----:B------:R-:W-:Y:S01]  /*44e0*/  IADD3 R10, PT, PT, R10, 0x1, RZ ;  /* 0x000000010a0a7810 */ /* 0x000fe20007ffe0ff */
[----:B------:R-:W-:Y:S06]  /*44f0*/  BRA.U !UP3, `(.L_x_86) ;  /* 0x000000010ba07547 */ /* 0x000fec000b800000 */
[----:B------:R-:W-:Y:S02]  /*4500*/  ULEA.HI UR8, UR18, UR18, URZ, 0x1 ;  /* 0x0000001212087291 */ /* 0x000fe4000f8f08ff */
[----:B------:R-:W-:Y:S02]  /*4510*/  UPLOP3.LUT UP4, UPT, UPT, UPT, UPT, 0x40, 0x4 ;  /* 0x000000000004789c */ /* 0x000fe40003f8e870 */
[----:B------:R-:W-:Y:S02]  /*4520*/  USHF.L.U32 UR4, UR8, 0x6, URZ ;  /* 0x0000000608047899 */ /* 0x000fe400080006ff */
[----:B------:R-:W-:Y:S02]  /*4530*/  ULOP3.LUT UR8, UR8, 0xffe, URZ, 0xc0, !UPT ;  /* 0x00000ffe08087892 */ /* 0x000fe4000f8ec0ff */
[----:B------:R-:W-:Y:S02]  /*4540*/  ULOP3.LUT UR4, UR4, 0xffffff80, URZ, 0xc0, !UPT ;  /* 0xffffff8004047892 */ /* 0x000fe4000f8ec0ff */
[----:B------:R-:W-:-:S02]  /*4550*/  UIADD3 UR8, UPT, UPT, -UR8, UR18, URZ ;  /* 0x0000001208087290 */ /* 0x000fc4000fffe1ff */
[----:B------:R-:W-:Y:S01]  /*4560*/  UIADD3 UR4, UPT, UPT, UR19, UR4, URZ ;  /* 0x0000000413047290 */ /* 0x000fe2000fffe0ff */
[----:B------:R-:W-:Y:S01]  /*4570*/  UMOV UR16, UR10 ;  /* 0x0000000a00107c82 */ /* 0x000fe20008000000 */
[----:B------:R-:W-:Y:S02]  /*4580*/  UMOV UR15, UR5 ;  /* 0x00000005000f7c82 */ /* 0x000fe40008000000 */
[----:B------:R-:W-:Y:S01]  /*4590*/  ULEA UR8, UR8, UR4, 0x14 ;  /* 0x0000000408087291 */ /* 0x000fe2000f8ea0ff */
[----:B------:R-:W-:-:S11]  /*45a0*/  UMOV UR14, UR17 ;  /* 0x00000011000e7c82 */ /* 0x000fd60008000000 */
.L_x_89:
[----:B------:R-:W-:Y:S02]  /*45b0*/  UIADD3 UR16, UPT, UPT, UR16, 0x1, URZ ;  /* 0x0000000110107890 */ /* 0x000fe4000fffe0ff */
[----:B--2---:R-:W-:Y:S02]  /*45c0*/  ULEA UR7, UR14, UR6, 0x3 ;  /* 0x000000060e077291 */ /* 0x004fe4000f8e18ff */
[----:B------:R-:W-:Y:S01]  /*45d0*/  UISETP.NE.AND UP0, UPT, UR16, URZ, UPT ;  /* 0x000000ff1000728c */ /* 0x000fe2000bf05270 */
[----:B----4-:R-:W-:Y:S10]  /*45e0*/  @P2 BRA `(.L_x_87) ;  /* 0x00000000000c2947 */ /* 0x010ff40003800000 */
[----:B-1----:R-:W-:Y:S04]  /*45f0*/  SHF.L.U32 R3, R8, 0x1f, RZ ;  /* 0x0000001f08037819 */ /* 0x002fe800000006ff */
[----:B------:R-:W1:Y:S02]  /*4600*/  SYNCS.PHASECHK.TRANS64.TRYWAIT P0, [UR7], R3 ;  /* 0x00000003ff0075a7 */ /* 0x000e640008001107 */
[----:B-1----:R-:W-:Y:S05]  /*4610*/  @!P0 BRA `(.L_x_88) ;  /* 0x0000004c00d48947 */ /* 0x002fea0003800000 */
.L_x_87:
[----:B------:R-:W-:Y:S01]  /*4620*/  UISETP.NE.AND UP1, UPT, UR15, 0x1, UPT ;  /* 0x000000010f00788c */ /* 0x000fe2000bf25270 */
[----:B------:R-:W-:Y:S01]  /*4630*/  PLOP3.LUT P2, PT, PT, PT, PT, 0x80, 0x8 ;  /* 0x000000000008781c */ /* 0x000fe20003f4f070 */
[----:B------:R-:W-:Y:S02]  /*4640*/  UIADD3 UR17, UPT, UPT, UR14, 0x1, URZ ;  /* 0x000000010e117890 */ /* 0x000fe4000fffe0ff */
[----:B------:R-:W-:Y:S02]  /*4650*/  ULEA UR22, UR14, UR12, 0x8 ;  /* 0x0000000c0e167291 */ /* 0x000fe4000f8e40ff */
[----:B------:R-:W-:Y:S01]  /*4660*/  UISETP.NE.AND UP2, UPT, UR17, 0x22, UPT ;  /* 0x000000221100788c */ /* 0x000fe2000bf45270 */
[----:B------:R-:W-:Y:S01]  /*4670*/  PLOP3.LUT P0, PT, PT, PT, UP1, 0x80, 0x8 ;  /* 0x000000000008781c */ /* 0x000fe20003f0f018 */
[----:B------:R-:W-:Y:S02]  /*4680*/  ULEA UR24, UR14, UR11, 0x7 ;  /* 0x0000000b0e187291 */ /* 0x000fe4000f8e38ff */
[----:B------:R-:W-:Y:S02]  /*4690*/  USEL UR13, URZ, 0x1, UP2 ;  /* 0x00000001ff0d7887 */ /* 0x000fe40009000000 */
[----:B------:R-:W-:Y:S02]  /*46a0*/  USEL UR17, UR17, URZ, UP2 ;  /* 0x000000ff11117287 */ /* 0x000fe40009000000 */
[----:B------:R-:W-:Y:S02]  /*46b0*/  UIADD3 UR7, UPT, UPT, UR7, 0x110, URZ ;  /* 0x0000011007077890 */ /* 0x000fe4000fffe0ff */
[----:B------:R-:W-:Y:S01]  /*46c0*/  @UP1 ULEA UR4, UR17, UR6, 0x3 ;  /* 0x0000000611041291 */ /* 0x000fe2000f8e18ff */
[----:B------:R-:W-:Y:S01]  /*46d0*/  LOP3.LUT R8, R8, UR13, RZ, 0x3c, !PT ;  /* 0x0000000d08087c12 */ /* 0x000fe2000f8e3cff */
[----:B------:R-:W-:Y:S01]  /*46e0*/  UMOV UR23, 0xc0004010 ;  /* 0xc000401000177882 */ /* 0x000fe20000000000 */
[----:B------:R-:W-:Y:S01]  /*46f0*/  UMOV UR25, 0xc0004010 ;  /* 0xc000401000197882 */ /* 0x000fe20000000000 */
[----:B------:R-:W-:Y:S01]  /*4700*/  UIADD3 UR15, UPT, UPT, UR15, -0x1, URZ ;  /* 0xffffffff0f0f7890 */ /* 0x000fe2000fffe0ff */
[----:B-1----:R-:W-:Y:S01]  /*4710*/  @P0 SHF.L.U32 R0, R8, 0x1f, RZ ;  /* 0x0000001f08000819 */ /* 0x002fe200000006ff */
[----:B------:R-:W-:Y:S03]  /*4720*/  UMOV UR14, UR17 ;  /* 0x00000011000e7c82 */ /* 0x000fe60008000000 */
[----:B------:R2:W4:Y:S01]  /*4730*/  @P0 SYNCS.PHASECHK.TRANS64.TRYWAIT P2, [UR4], R0 ;  /* 0x00000000ff0005a7 */ /* 0x0005220008041104 */
[----:B------:R2:W-:Y:S01]  /*4740*/  UTCIMMA gdesc[UR24], gdesc[UR22], tmem[UR8], tmem[UR20], idesc[UR21], UP4 ;  /* 0x00ff1416180075ea */ /* 0x0005e2000a000108 */
[----:B------:R-:W-:Y:S01]  /*4750*/  UPLOP3.LUT UP4, UPT, UPT, UPT, UPT, 0x80, 0x8 ;  /* 0x000000000008789c */ /* 0x000fe20003f8f070 */
[----:B------:R2:W-:Y:S01]  /*4760*/  UTCBAR [UR7], URZ ;  /* 0x000000ff070073e9 */ /* 0x0005e200080000ff */
[----:B------:R-:W-:Y:S09]  /*4770*/  BRA.U UP0, `(.L_x_89) ;  /* 0xfffffffd008c7547 */ /* 0x000ff2000b83ffff */
.L_x_86:
[----:B------:R-:W-:Y:S01]  /*4780*/  UIADD3 UR18, UPT, UPT, UR18, 0x1, URZ ;  /* 0x0000000112127890 */ /* 0x000fe2000fffe0ff */
[C---:B------:R-:W-:Y:S01]  /*4790*/  ISETP.NE.AND P0, PT, R10.reuse, 0x2, PT ;  /* 0x000000020a00780c */ /* 0x040fe20003f05270 */
[----:B------:R-:W-:Y:S02]  /*47a0*/  UIADD3 UR9, UPT, UPT, UR9, 0x270, URZ ;  /* 0x0000027009097890 */ /* 0x000fe4000fffe0ff */
[----:B------:R-:W-:Y:S01]  /*47b0*/  UISETP.NE.AND UP0, UPT, UR18, 0x4, UPT ;  /* 0x000000041200788c */ /* 0x000fe2000bf05270 */
[----:B-12---:R-:W-:Y:S02]  /*47c0*/  SEL R0, RZ, 0x1, P0 ;  /* 0x00000001ff007807 */ /* 0x006fe40000000000 */
[----:B------:R-:W-:Y:S01]  /*47d0*/  SEL R10, R10, RZ, P0 ;  /* 0x000000ff0a0a7207 */ /* 0x000fe20000000000 */
[----:B------:R-:W-:Y:S01]  /*47e0*/  USEL UR4, URZ, 0x1, UP0 ;  /* 0x00000001ff047887 */ /* 0x000fe20008000000 */
[----:B------:R-:W-:Y:S01]  /*47f0*/  LOP3.LUT R9, R9, R0, RZ, 0x3c, !PT ;  /* 0x0000000009097212 */ /* 0x000fe200078e3cff */
[----:B------:R-:W-:Y:S01]  /*4800*/  USEL UR18, UR18, URZ, UP0 ;  /* 0x000000ff12127287 */ /* 0x000fe20008000000 */
[----:B------:R1:W-:Y:S03]  /*4810*/  UTCBAR [UR9], URZ ;  /* 0x000000ff090073e9 */ /* 0x0003e600080000ff */
[----:B------:R-:W-:Y:S01]  /*4820*/  LOP3.LUT R11, R11, UR4, RZ, 0x3c, !PT ;  /* 0x000000040b0b7c12 */ /* 0x000fe2000f8e3cff */
[----:B------:R-:W-:Y:S07]  /*4830*/  @P1 BRA `(.L_x_90) ;  /* 0xfffffff800c41947 */ /* 0x000fee000383ffff */
[----:B------:R-:W2:Y:S01]  /*4840*/  S2UR UR4, SR_CgaCtaId ;  /* 0x00000000000479c3 */ /* 0x000ea20000008800 */
[----:B------:R-:W-:Y:S01]  /*4850*/  ELECT P0, URZ, PT ;  /* 0x0000000000ff782f */ /* 0x000fe20003800000 */
[----:B------:R-:W-:Y:S01]  /*4860*/  IMAD.MOV.U32 R0, RZ, RZ, 0x1 ;  /* 0x00000001ff007424 */ /* 0x000fe200078e00ff */
[----:B------:R-:W-:Y:S01]  /*4870*/  UIADD3 UR6, UPT, UPT, UR6, 0x290, URZ ;  /* 0x0000029006067890 */ /* 0x000fe2000fffe0ff */
[----:B------:R-:W-:Y:S01]  /*4880*/  SHF.L.U32 R3, R11, 0x1f, RZ ;  /* 0x0000001f0b037819 */ /* 0x000fe200000006ff */
[----:B------:R-:W-:-:S03]  /*4890*/  UMOV UR5, 0x40 ;  /* 0x0000004000057882 */ /* 0x000fc60000000000 */
[----:B------:R-:W-:Y:S01]  /*48a0*/  UVIRTCOUNT.DEALLOC.SMPOOL 0x80 ;  /* 0x000000800000784c */ /* 0x000fe20000000000 */
[----:B--2---:R-:W-:Y:S02]  /*48b0*/  ULEA UR4, UR4, UR5, 0x18 ;  /* 0x0000000504047291 */ /* 0x004fe4000f8ec0ff */
[----:B------:R-:W-:-:S07]  /*48c0*/  ULEA UR5, UR18, UR6, 0x3 ;  /* 0x0000000612057291 */ /* 0x000fce000f8e18ff */
[----:B------:R2:W-:Y:S02]  /*48d0*/  @P0 STS.U8 [UR4+0x1c], R0 ;  /* 0x00001c00ff000988 */ /* 0x0005e40008000004 */
[----:B------:R-:W3:Y:S02]  /*48e0*/  SYNCS.PHASECHK.TRANS64.TRYWAIT P0, [UR5], R3 ;  /* 0x00000003ff0075a7 */ /* 0x000ee40008001105 */
[----:B--23--:R-:W-:Y:S05]  /*48f0*/  @!P0 BRA `(.L_x_91) ;  /* 0x0000004c00348947 */ /* 0x00cfea0003800000 */
.L_x_216:
[----:B------:R-:W-:-:S04]  /*4900*/  UIADD3 UR7, UPT, UPT, UR18, 0x1, URZ ;  /* 0x0000000112077890 */ /* 0x000fc8000fffe0ff */
[----:B------:R-:W-:-:S04]  /*4910*/  UISETP.NE.AND UP0, UPT, UR7, 0x4, UPT ;  /* 0x000000040700788c */ /* 0x000fc8000bf05270 */
[----:B------:R-:W-:Y:S02]  /*4920*/  USEL UR8, URZ, 0x1, UP0 ;  /* 0x00000001ff087887 */ /* 0x000fe40008000000 */
[----:B------:R-:W-:-:S04]  /*4930*/  USEL UR7, UR7, URZ, UP0 ;  /* 0x000000ff07077287 */ /* 0x000fc80008000000 */
[----:B------:R-:W-:Y:S01]  /*4940*/  ULEA UR5, UR7, UR6, 0x3 ;  /* 0x0000000607057291 */ /* 0x000fe2000f8e18ff */
[----:B------:R-:W-:-:S04]  /*4950*/  LOP3.LUT R2, R11, UR8, RZ, 0x3c, !PT ;  /* 0x000000080b027c12 */ /* 0x000fc8000f8e3cff */
[----:B--2---:R-:W-:-:S04]  /*4960*/  SHF.L.U32 R3, R2, 0x1f, RZ ;  /* 0x0000001f02037819 */ /* 0x004fc800000006ff */
[----:B------:R-:W2:Y:S02]  /*4970*/  SYNCS.PHASECHK.TRANS64.TRYWAIT P0, [UR5], R3 ;  /* 0x00000003ff0075a7 */ /* 0x000ea40008001105 */
[----:B--2---:R-:W-:Y:S05]  /*4980*/  @!P0 BRA `(.L_x_92) ;  /* 0x0000004c00288947 */ /* 0x004fea0003800000 */
.L_x_218:
        /* <DEDUP_REMOVED lines=9> */
.L_x_220:
[----:B------:R-:W-:-:S04]  /*4a20*/  UIADD3 UR7, UPT, UPT, UR7, 0x1, URZ ;  /* 0x0000000107077890 */ /* 0x000fc8000fffe0ff */
[----:B------:R-:W-:-:S04]  /*4a30*/  UISETP.NE.AND UP0, UPT, UR7, 0x4, UPT ;  /* 0x000000040700788c */ /* 0x000fc8000bf05270 */
[----:B------:R-:W-:Y:S02]  /*4a40*/  USEL UR5, URZ, 0x1, UP0 ;  /* 0x00000001ff057887 */ /* 0x000fe40008000000 */
[----:B------:R-:W-:-:S04]  /*4a50*/  USEL UR7, UR7, URZ, UP0 ;  /* 0x000000ff07077287 */ /* 0x000fc80008000000 */
[----:B------:R-:W-:Y:S01]  /*4a60*/  ULEA UR7, UR7, UR6, 0x3 ;  /* 0x0000000607077291 */ /* 0x000fe2000f8e18ff */
[----:B--2---:R-:W-:-:S04]  /*4a70*/  LOP3.LUT R3, R2, UR5, RZ, 0x3c, !PT ;  /* 0x0000000502037c12 */ /* 0x004fc8000f8e3cff */
[----:B------:R-:W-:-:S04]  /*4a80*/  SHF.L.U32 R3, R3, 0x1f, RZ ;  /* 0x0000001f03037819 */ /* 0x000fc800000006ff */
[----:B------:R-:W2:Y:S02]  /*4a90*/  SYNCS.PHASECHK.TRANS64.TRYWAIT P0, [UR7], R3 ;  /* 0x00000003ff0075a7 */ /* 0x000ea40008001107 */
[----:B--2---:R-:W-:Y:S05]  /*4aa0*/  @!P0 BRA `(.L_x_94) ;  /* 0x0000004c00108947 */ /* 0x004fea0003800000 */
.L_x_222:
[----:B------:R-:W-:Y:S01]  /*4ab0*/  NOP ;  /* 0x0000000000007918 */ /* 0x000fe20000000000 */
[----:B--2---:R-:W2:Y:S01]  /*4ac0*/  LDS R0, [UR4+0x14] ;  /* 0x00001404ff007984 */ /* 0x004ea20008000800 */
[----:B------:R-:W-:Y:S01]  /*4ad0*/  ULOP3.LUT UR6, UR19, 0xffff, URZ, 0xc0, !UPT ;  /* 0x0000ffff13067892 */ /* 0x000fe2000f8ec0ff */
[----:B------:R-:W-:Y:S01]  /*4ae0*/  UMOV UR8, 0xffff ;  /* 0x0000ffff00087882 */ /* 0x000fe20000000000 */
[----:B------:R-:W-:Y:S02]  /*4af0*/  UMOV UR5, 0x1 ;  /* 0x0000000100057882 */ /* 0x000fe40000000000 */
[----:B------:R-:W-:-:S04]  /*4b00*/  USHF.R.U32.HI UR6, URZ, 0x5, UR6 ;  /* 0x00000005ff067899 */ /* 0x000fc80008011606 */
[----:B------:R-:W-:Y:S02]  /*4b10*/  USHF.L.U32 UR8, UR8, UR6, URZ ;  /* 0x0000000608087299 */ /* 0x000fe400080006ff */
[----:B------:R-:W-:-:S04]  /*4b20*/  USHF.L.U32 UR5, UR5, UR6, URZ ;  /* 0x0000000605057299 */ /* 0x000fc800080006ff */
[----:B--2---:R-:W-:-:S04]  /*4b30*/  LOP3.LUT R0, R0, UR8, RZ, 0xc0, !PT ;  /* 0x0000000800007c12 */ /* 0x004fc8000f8ec0ff */
[----:B------:R-:W-:-:S13]  /*4b40*/  ISETP.NE.AND P0, PT, R0, UR8, PT ;  /* 0x0000000800007c0c */ /* 0x000fda000bf05270 */
[----:B------:R-:W-:Y:S05]  /*4b50*/  @P0 BRA `(.L_x_95) ;  /* 0x0000000000580947 */ /* 0x000fea0003800000 */
[----:B------:R-:W2:Y:S02]  /*4b60*/  LDS R0, [UR4+0x18] ;  /* 0x00001804ff007984 */ /* 0x000ea40008000800 */
[----:B--2---:R-:W-:-:S04]  /*4b70*/  LOP3.LUT R0, R0, UR5, RZ, 0xc0, !PT ;  /* 0x0000000500007c12 */ /* 0x004fc8000f8ec0ff */
[----:B------:R-:W-:-:S13]  /*4b80*/  ISETP.NE.AND P0, PT, R0, UR5, PT ;  /* 0x0000000500007c0c */ /* 0x000fda000bf05270 */
[----:B------:R-:W-:Y:S05]  /*4b90*/  @P0 BRA `(.L_x_96) ;  /* 0x00000000003c0947 */ /* 0x000fea0003800000 */
[----:B------:R-:W2:Y:S01]  /*4ba0*/  S2R R2, SR_LANEID ;  /* 0x0000000000027919 */ /* 0x000ea20000000000 */
[----:B------:R-:W-:Y:S01]  /*4bb0*/  ULOP3.LUT UR8, URZ, UR8, URZ, 0x33, !UPT ;  /* 0x00000008ff087292 */ /* 0x000fe2000f8e33ff */
[----:B------:R-:W-:Y:S01]  /*4bc0*/  LOP3.LUT R4, RZ, UR5, RZ, 0x33, !PT ;  /* 0x00000005ff047c12 */ /* 0x000fe2000f8e33ff */
[----:B------:R-:W-:Y:S02]  /*4bd0*/  VOTEU.ANY UR7, UPT, PT ;  /* 0x0000000000077886 */ /* 0x000fe400038e0100 */
[----:B------:R-:W-:Y:S01]  /*4be0*/  UFLO.U32 UR7, UR7 ;  /* 0x00000007000772bd */ /* 0x000fe200080e0000 */
[----:B------:R-:W3:Y:S01]  /*4bf0*/  REDUX UR5, R4 ;  /* 0x00000000040573c4 */ /* 0x000ee20000000000 */
[----:B------:R-:W-:-:S06]  /*4c00*/  IMAD.U32 R0, RZ, RZ, UR8 ;  /* 0x00000008ff007e24 */ /* 0x000fcc000f8e00ff */
[----:B------:R1:W-:Y:S01]  /*4c10*/  UTCATOMSWS.AND URZ, UR8 ;  /* 0x0000000800ff79e3 */ /* 0x0003e20008000000 */
[----:B------:R-:W4:Y:S01]  /*4c20*/  REDUX UR6, R0 ;  /* 0x00000000000673c4 */ /* 0x000f220000000000 */
[----:B--2---:R-:W-:Y:S01]  /*4c30*/  ISETP.EQ.U32.AND P0, PT, R2, UR7, PT ;  /* 0x0000000702007c0c */ /* 0x004fe2000bf02070 */
[----:B---3--:R-:W-:Y:S01]  /*4c40*/  IMAD.U32 R2, RZ, RZ, UR5 ;  /* 0x00000005ff027e24 */ /* 0x008fe2000f8e00ff */
[----:B----4-:R-:W-:-:S11]  /*4c50*/  MOV R3, UR6 ;  /* 0x0000000600037c02 */ /* 0x010fd60008000f00 */
[----:B------:R1:W-:Y:S04]  /*4c60*/  @P0 ATOMS.AND RZ, [UR4+0x14], R3 ;  /* 0x00001403ffff098c */ /* 0x0003e8000a800004 */
[----:B------:R1:W-:Y:S01]  /*4c70*/  @P0 ATOMS.AND RZ, [UR4+0x18], R2 ;  /* 0x00001802ffff098c */ /* 0x0003e2000a800004 */
[----:B------:R-:W-:Y:S05]  /*4c80*/  BRA `(.L_x_97) ;  /* 0x0000000000147947 */ /* 0x000fea0003800000 */
.L_x_96:
[----:B------:R-:W-:Y:S02]  /*4c90*/  MOV R2, 0x4cb0 ;  /* 0x00004cb000027802 */ /* 0x000fe40000000f00 */
[----:B-1--45:R-:W-:Y:S05]  /*4ca0*/  CALL.REL.NOINC `($__internal_0_$__cuda_sm10x_tcgen05_guardrail_trap_col_being_dealloced_not_returned_by_alloc) ;  /* 0x0000004c006c7944 */ /* 0x032fea0003c00000 */
[----:B------:R-:W-:Y:S05]  /*4cb0*/  BRA `(.L_x_97) ;  /* 0x0000000000087947 */ /* 0x000fea0003800000 */
.L_x_95:
[----:B------:R-:W-:Y:S02]  /*4cc0*/  MOV R2, 0x4ce0 ;  /* 0x00004ce000027802 */ /* 0x000fe40000000f00 */
[----:B-1--45:R-:W-:Y:S05]  /*4cd0*/  CALL.REL.NOINC `($__internal_2_$__cuda_sm10x_tcgen05_guardrail_trap_unallocated_columns_being_dealloced) ;  /* 0x0000004c00787944 */ /* 0x032fea0003c00000 */
.L_x_97:
[----:B------:R-:W-:Y:S01]  /*4ce0*/  NOP ;  /* 0x0000000000007918 */ /* 0x000fe20000000000 */
[----:B-1----:R-:W-:Y:S05]  /*4cf0*/  EXIT ;  /* 0x000000000000794d */ /* 0x002fea0003800000 */
.L_x_79:
[----:B------:R-:W-:-:S09]  /*4d00*/  UISETP.NE.OR UP2, UPT, UR8, 0x3, !UP2 ;  /* 0x000000030800788c */ /* 0x000fd2000d745670 */
[----:B------:R-:W-:Y:S05]  /*4d10*/  BRA.U UP2, `(.L_x_98) ;  /* 0x0000000d02407547 */ /* 0x000fea000b800000 */
[----:B------:R-:W1:Y:S01]  /*4d20*/  LDC R0, c[0x0][0xb30] ;  /* 0x0002cc00ff007b82 */ /* 0x000e620000000800 */
[----:B------:R-:W2:Y:S01]  /*4d30*/  LDCU.64 UR8, c[0x0][0x888] ;  /* 0x00011100ff0877ac */ /* 0x000ea20008000a00 */
[----:B------:R-:W-:Y:S02]  /*4d40*/  HFMA2 R29, -RZ, RZ, 0, 0 ;  /* 0x00000000ff1d7431 */ /* 0x000fe400000001ff */
[----:B------:R-:W-:Y:S01]  /*4d50*/  IMAD.MOV.U32 R31, RZ, RZ, 0x1 ;  /* 0x00000001ff1f7424 */ /* 0x000fe200078e00ff */
[----:B------:R-:W-:Y:S01]  /*4d60*/  MOV R23, 0x1000 ;  /* 0x0000100000177802 */ /* 0x000fe20000000f00 */
[----:B------:R-:W4:Y:S01]  /*4d70*/  LDCU.64 UR4, c[0x0][0x890] ;  /* 0x00011200ff0477ac */ /* 0x000f220008000a00 */
[----:B------:R-:W-:Y:S01]  /*4d80*/  IMAD.MOV.U32 R30, RZ, RZ, RZ ;  /* 0x000000ffff1e7224 */ /* 0x000fe200078e00ff */
[----:B------:R-:W3:Y:S01]  /*4d90*/  LDC R19, c[0x0][0x370] ;  /* 0x0000dc00ff137b82 */ /* 0x000ee20000000800 */
[----:B------:R-:W-:Y:S01]  /*4da0*/  UMOV UR7, 0x400 ;  /* 0x0000040000077882 */ /* 0x000fe20000000000 */
[----:B------:R-:W-:-:S02]  /*4db0*/  UPLOP3.LUT UP1, UPT, UPT, UPT, UPT, 0x40, 0x4 ;  /* 0x000000000004789c */ /* 0x000fc40003f2e870 */
[----:B------:R-:W-:-:S04]  /*4dc0*/  ULEA UR7, UR37, UR7, 0x18 ;  /* 0x0000000725077291 */ /* 0x000fc8000f8ec0ff */
[----:B------:R-:W3:Y:S01]  /*4dd0*/  LDC R2, c[0x0][0xb0c] ;  /* 0x0002c300ff027b82 */ /* 0x000ee20000000800 */
[----:B------:R-:W-:Y:S02]  /*4de0*/  UIADD3 UR13, UPT, UPT, UR7, 0x228, URZ ;  /* 0x00000228070d7890 */ /* 0x000fe4000fffe0ff */
[----:B--2---:R-:W-:Y:S02]  /*4df0*/  UISETP.NE.U32.AND UP2, UPT, UR8, URZ, UPT ;  /* 0x000000ff0800728c */ /* 0x004fe4000bf45070 */
[----:B------:R-:W-:Y:S02]  /*4e00*/  UIADD3 UR17, UPT, UPT, UR7, 0x220, URZ ;  /* 0x0000022007117890 */ /* 0x000fe4000fffe0ff */
[----:B----4-:R-:W-:Y:S01]  /*4e10*/  UISETP.NE.U32.AND UP3, UPT, UR4, URZ, UPT ;  /* 0x000000ff0400728c */ /* 0x010fe2000bf65070 */
[----:B------:R-:W2:Y:S01]  /*4e20*/  LDC R18, c[0x0][0xb20] ;  /* 0x0002c800ff127b82 */ /* 0x000ea20000000800 */
[----:B-1----:R-:W-:Y:S01]  /*4e30*/  ISETP.NE.AND P1, PT, R0, 0x1, PT ;  /* 0x000000010000780c */ /* 0x002fe20003f25270 */
[----:B------:R-:W-:-:S02]  /*4e40*/  UISETP.NE.AND.EX UP2, UPT, UR9, URZ, UPT, UP2 ;  /* 0x000000ff0900728c */ /* 0x000fc4000bf45320 */
[----:B------:R-:W-:Y:S02]  /*4e50*/  UPRMT UR13, UR37, 0x654, UR13 ;  /* 0x00000654250d7896 */ /* 0x000fe4000800000d */
[----:B------:R-:W-:Y:S02]  /*4e60*/  UISETP.NE.AND.EX UP3, UPT, UR5, URZ, UPT, UP3 ;  /* 0x000000ff0500728c */ /* 0x000fe4000bf65330 */
[----:B------:R-:W1:Y:S08]  /*4e70*/  LDC.64 R32, c[0x0][0x348] ;  /* 0x0000d200ff207b82 */ /* 0x000e700000000a00 */
[----:B------:R-:W4:Y:S08]  /*4e80*/  LDC.64 R16, c[0x0][0xb10] ;  /* 0x0002c400ff107b82 */ /* 0x000f300000000a00 */
[----:B------:R-:W1:Y:S08]  /*4e90*/  LDC.64 R6, c[0x0][0xb18] ;  /* 0x0002c600ff067b82 */ /* 0x000e700000000a00 */
[----:B------:R-:W1:Y:S08]  /*4ea0*/  LDC.64 R4, c[0x0][0xb28] ;  /* 0x0002ca00ff047b82 */ /* 0x000e700000000a00 */
[----:B--23--:R-:W1:Y:S02]  /*4eb0*/  LDC R22, c[0x0][0x374] ;  /* 0x0000dd00ff167b82 */ /* 0x00ce640000000800 */
.L_x_107:
[C---:B------:R-:W-:Y:S02]  /*4ec0*/  LEA R0, R30.reuse, UR7, 0x3 ;  /* 0x000000071e007c11 */ /* 0x040fe4000f8e18ff */
[----:B------:R-:W-:Y:S02]  /*4ed0*/  SHF.L.U32 R3, R29, 0x1f, RZ ;  /* 0x0000001f1d037819 */ /* 0x000fe400000006ff */
[----:B------:R-:W-:Y:S02]  /*4ee0*/  LEA R24, R30, UR7, 0x4 ;  /* 0x000000071e187c11 */ /* 0x000fe4000f8e20ff */
[----:B--2---:R-:W2:Y:S02]  /*4ef0*/  SYNCS.PHASECHK.TRANS64.TRYWAIT P0, [R0+URZ+0x250], R3 ;  /* 0x00025003000075a7 */ /* 0x004ea400080011ff */
[----:B--2---:R-:W-:Y:S05]  /*4f00*/  @!P0 BRA `(.L_x_99) ;  /* 0x0000004800108947 */ /* 0x004fea0003800000 */
.L_x_223:
[----:B------:R-:W-:Y:S01]  /*4f10*/  ISETP.GE.AND P0, PT, R40, 0x1, PT ;  /* 0x000000012800780c */ /* 0x000fe20003f06270 */
[----:B------:R-:W3:Y:S01]  /*4f20*/  LDS.128 R24, [R24+0x2e0] ;  /* 0x0002e00018187984 */ /* 0x000ee20000000c00 */
[----:B--2---:R-:W-:Y:S01]  /*4f30*/  VIADD R0, R0, 0x260 ;  /* 0x0000026000007836 */ /* 0x004fe20000000000 */
[----:B------:R-:W-:Y:S01]  /*4f40*/  @!PT LDS RZ, [RZ] ;  /* 0x00000000fffff984 */ /* 0x000fe20000000800 */
[----:B------:R-:W-:Y:S01]  /*4f50*/  @!PT LDS RZ, [RZ] ;  /* 0x00000000fffff984 */ /* 0x000fe20000000800 */
[----:B------:R-:W-:Y:S01]  /*4f60*/  @!PT LDS RZ, [RZ] ;  /* 0x00000000fffff984 */ /* 0x000fe20000000800 */
[----:B------:R-:W-:Y:S01]  /*4f70*/  @!PT LDS RZ, [RZ] ;  /* 0x00000000fffff984 */ /* 0x000fe20000000800 */
[----:B------:R2:W-:Y:S06]  /*4f80*/  MEMBAR.ALL.CTA ;  /* 0x0000000000007992 */ /* 0x0005ec0000008000 */
[----:B--2---:R-:W2:Y:S01]  /*4f90*/  FENCE.VIEW.ASYNC.S ;  /* 0x00000000000073c6 */ /* 0x004ea20000000000 */
[----:B------:R-:W-:Y:S04]  /*4fa0*/  PRMT R0, RZ, 0x654, R0 ;  /* 0x00000654ff007816 */ /* 0x000fe80000000000 */
[----:B--2---:R2:W-:Y:S01]  /*4fb0*/  SYNCS.ARRIVE.TRANS64.RED.A1T0 RZ, [R0+URZ], RZ ;  /* 0x000000ff00ff79a7 */ /* 0x0045e200081004ff */
[----:B---3--:R-:W-:Y:S11]  /*4fc0*/  LOP3.LUT P3, RZ, R26, 0x1, RZ, 0xc0, !PT ;  /* 0x000000011aff7812 */ /* 0x008ff6000786c0ff */
[----:B------:R-:W-:Y:S02]  /*4fd0*/  @!UPT UIADD3 URZ, UPT, UPT, URZ, URZ, URZ ;  /* 0x000000fffffff290 */ /* 0x000fe4000fffe0ff */
[----:B------:R-:W-:Y:S02]  /*4fe0*/  @P3 MOV R13, R24 ;  /* 0x00000018000d3202 */ /* 0x000fe40000000f00 */
[----:B------:R-:W-:Y:S01]  /*4ff0*/  @P3 LOP3.LUT R8, R25, 0xffff, RZ, 0xc0, !PT ;  /* 0x0000ffff19083812 */ /* 0x000fe200078ec0ff */
[----:B--2---:R-:W-:Y:S06]  /*5000*/  @!P0 BRA `(.L_x_100) ;  /* 0x0000000000a48947 */ /* 0x004fec0003800000 */
[----:B-1----:R-:W-:Y:S01]  /*5010*/  IMAD.HI.U32 R35, R22, R7, RZ ;  /* 0x0000000716237227 */ /* 0x002fe200078e00ff */
[----:B------:R-:W-:Y:S02]  /*5020*/  ISETP.NE.AND P0, PT, R6, 0x1, PT ;  /* 0x000000010600780c */ /* 0x000fe40003f05270 */
[----:B------:R-:W-:Y:S01]  /*5030*/  ISETP.NE.AND P2, PT, R40, 0x1, PT ;  /* 0x000000012800780c */ /* 0x000fe20003f45270 */
[----:B----4-:R-:W-:Y:S01]  /*5040*/  IMAD.HI.U32 R34, R19, R16, RZ ;  /* 0x0000001013227227 */ /* 0x010fe200078e00ff */
[----:B------:R-:W-:Y:S02]  /*5050*/  SHF.R.U32.HI R35, RZ, R18, R35 ;  /* 0x00000012ff237219 */ /* 0x000fe40000011623 */
[----:B------:R-:W-:Y:S01]  /*5060*/  ISETP.NE.AND P4, PT, R2, 0x1, PT ;  /* 0x000000010200780c */ /* 0x000fe20003f85270 */
[----:B------:R-:W-:Y:S01]  /*5070*/  IMAD.HI.U32 R36, R13, R16, RZ ;  /* 0x000000100d247227 */ /* 0x000fe200078e00ff */
[----:B------:R-:W-:Y:S02]  /*5080*/  SHF.R.U32.HI R34, RZ, R17, R34 ;  /* 0x00000011ff227219 */ /* 0x000fe40000011622 */
[----:B------:R-:W-:Y:S01]  /*5090*/  SEL R3, R22, R35, !P0 ;  /* 0x0000002316037207 */ /* 0x000fe20004000000 */
[C---:B------:R-:W-:Y:S01]  /*50a0*/  IMAD.HI.U32 R35, R8.reuse, R7, RZ ;  /* 0x0000000708237227 */ /* 0x040fe200078e00ff */
[----:B------:R-:W-:Y:S02]  /*50b0*/  SEL R11, R19, R34, !P4 ;  /* 0x00000022130b7207 */ /* 0x000fe40006000000 */
[----:B------:R-:W-:Y:S01]  /*50c0*/  SHF.R.U32.HI R36, RZ, R17, R36 ;  /* 0x00000011ff247219 */ /* 0x000fe20000011624 */
[----:B------:R-:W-:Y:S01]  /*50d0*/  IMAD.HI.U32 R38, R3, R4, RZ ;  /* 0x0000000403267227 */ /* 0x000fe200078e00ff */
[----:B------:R-:W-:Y:S03]  /*50e0*/  SHF.R.U32.HI R35, RZ, R18, R35 ;  /* 0x00000012ff237219 */ /* 0x000fe60000011623 */
[----:B------:R-:W-:Y:S01]  /*50f0*/  IMAD.HI.U32 R34, R11, R4, RZ ;  /* 0x000000040b227227 */ /* 0x000fe200078e00ff */
[----:B------:R-:W-:Y:S02]  /*5100*/  @P2 SHF.R.U32.HI R3, RZ, R5, R38 ;  /* 0x00000005ff032219 */ /* 0x000fe40000011626 */
[----:B------:R-:W-:Y:S02]  /*5110*/  SEL R9, R8, R35, !P0 ;  /* 0x0000002308097207 */ /* 0x000fe40004000000 */
[----:B------:R-:W-:Y:S01]  /*5120*/  @P2 SHF.R.U32.HI R11, RZ, R5, R34 ;  /* 0x00000005ff0b2219 */ /* 0x000fe20000011622 */
[C---:B------:R-:W-:Y:S01]  /*5130*/  IMAD R10, R40.reuse, R3, RZ ;  /* 0x00000003280a7224 */ /* 0x040fe200078e02ff */
[----:B------:R-:W-:Y:S01]  /*5140*/  SEL R3, R13, R36, !P4 ;  /* 0x000000240d037207 */ /* 0x000fe20006000000 */
[C---:B------:R-:W-:Y:S03]  /*5150*/  IMAD.HI.U32 R14, R9.reuse, R4, RZ ;  /* 0x00000004090e7227 */ /* 0x040fe600078e00ff */
[----:B------:R-:W-:Y:S01]  /*5160*/  ISETP.GE.AND P0, PT, R9, R10, PT ;  /* 0x0000000a0900720c */ /* 0x000fe20003f06270 */
[C---:B------:R-:W-:Y:S01]  /*5170*/  IMAD R12, R40.reuse, R11, RZ ;  /* 0x0000000b280c7224 */ /* 0x040fe200078e02ff */
[-C--:B------:R-:W-:Y:S04]  /*5180*/  SHF.R.U32.HI R14, RZ, R5.reuse, R14 ;  /* 0x00000005ff0e7219 */ /* 0x080fe8000001160e */
[----:B------:R-:W-:Y:S02]  /*5190*/  ISETP.GE.OR P0, PT, R3, R12, P0 ;  /* 0x0000000c0300720c */ /* 0x000fe40000706670 */
[----:B------:R-:W-:Y:S05]  /*51a0*/  SEL R15, R9, R14, !P2 ;  /* 0x0000000e090f7207 */ /* 0x000fea0005000000 */
[----:B------:R-:W-:Y:S04]  /*51b0*/  IMAD.MOV R14, RZ, RZ, -R15 ;  /* 0x000000ffff0e7224 */ /* 0x000fe800078e0a0f */
[----:B------:R-:W-:Y:S02]  /*51c0*/  IMAD R14, R40, R14, R9 ;  /* 0x0000000e280e7224 */ /* 0x000fe400078e0209 */
[C---:B------:R-:W-:Y:S05]  /*51d0*/  @!P0 IMAD.HI.U32 R10, R3.reuse, R4, RZ ;  /* 0x00000004030a8227 */ /* 0x040fea00078e00ff */
[----:B------:R-:W-:Y:S04]  /*51e0*/  @!P0 SHF.R.U32.HI R10, RZ, R5, R10 ;  /* 0x00000005ff0a8219 */ /* 0x000fe8000001160a */
[----:B------:R-:W-:Y:S01]  /*51f0*/  @!P0 SEL R0, R3, R10, !P2 ;  /* 0x0000000a03008207 */ /* 0x000fe20005000000 */
[----:B------:R-:W-:Y:S03]  /*5200*/  IMAD.MOV R10, RZ, RZ, -R3 ;  /* 0x000000ffff0a7224 */ /* 0x000fe600078e0a03 */
[----:B------:R-:W-:Y:S01]  /*5210*/  @!P0 IADD3 R15, PT, PT, R15, -R0, RZ ;  /* 0x800000000f0f8210 */ /* 0x000fe20007ffe0ff */
[----:B------:R-:W-:Y:S01]  /*5220*/  @!P0 IMAD R0, R11, R14, R0 ;  /* 0x0000000e0b008224 */ /* 0x000fe200078e0200 */
[----:B------:R-:W-:Y:S01]  /*5230*/  IADD3 R11, PT, PT, -R9, RZ, RZ ;  /* 0x000000ff090b7210 */ /* 0x000fe20007ffe1ff */
[----:B------:R-:W-:Y:S02]  /*5240*/  IMAD R13, R2, R10, R13 ;  /* 0x0000000a020d7224 */ /* 0x000fe400078e020d */
[----:B------:R-:W-:Y:S02]  /*5250*/  @!P0 IMAD R9, R15, R40, R3 ;  /* 0x000000280f098224 */ /* 0x000fe400078e0203 */
[----:B------:R-:W-:Y:S02]  /*5260*/  @!P0 IMAD.MOV.U32 R3, RZ, RZ, R0 ;  /* 0x000000ffff038224 */ /* 0x000fe400078e0000 */
[----:B------:R-:W-:Y:S02]  /*5270*/  IMAD R8, R6, R11, R8 ;  /* 0x0000000b06087224 */ /* 0x000fe400078e0208 */
[----:B------:R-:W-:Y:S02]  /*5280*/  IMAD R13, R3, R2, R13 ;  /* 0x00000002030d7224 */ /* 0x000fe400078e020d */
[----:B------:R-:W-:Y:S02]  /*5290*/  IMAD R8, R9, R6, R8 ;  /* 0x0000000609087224 */ /* 0x000fe400078e0208 */
.L_x_100:
[----:B------:R-:W-:Y:S05]  /*52a0*/  BRA.U UP1, `(.L_x_101) ;  /* 0x0000000101107547 */ /* 0x000fea000b800000 */
[----:B------:R-:W-:Y:S04]  /*52b0*/  MOV R0, UR6 ;  /* 0x0000000600007c02 */ /* 0x000fe80008000f00 */
[----:B------:R-:W-:Y:S04]  /*52c0*/  SHF.L.U32 R3, R0, 0x1f, RZ ;  /* 0x0000001f00037819 */ /* 0x000fe800000006ff */
[----:B------:R-:W2:Y:S02]  /*52d0*/  SYNCS.PHASECHK.TRANS64.TRYWAIT P0, [UR7+0x248], R3 ;  /* 0x00024803ff0075a7 */ /* 0x000ea40008001107 */
[----:B--2---:R-:W-:Y:S05]  /*52e0*/  @!P0 BRA `(.L_x_102) ;  /* 0x00000044002c8947 */ /* 0x004fea0003800000 */
.L_x_101:
[----:B------:R-:W-:Y:S02]  /*52f0*/  R2UR UR19, R21 ;  /* 0x00000000151372ca */ /* 0x000fe400000e0000 */
[----:B------:R-:W-:Y:S02]  /*5300*/  R2UR UR18, R20 ;  /* 0x00000000141272ca */ /* 0x000fe400000e0000 */
[----:B------:R-:W-:Y:S02]  /*5310*/  ISETP.NE.U32.AND P2, PT, RZ, UR4, PT ;  /* 0x00000004ff007c0c */ /* 0x000fe4000bf45070 */
[----:B------:R-:W-:Y:S02]  /*5320*/  SHF.L.U32 R12, R31, 0x1f, RZ ;  /* 0x0000001f1f0c7819 */ /* 0x000fe400000006ff */
[----:B------:R-:W-:Y:S05]  /*5330*/  ISETP.NE.AND.EX P2, PT, RZ, UR5, PT, P2 ;  /* 0x00000005ff007c0c */ /* 0x000fea000bf45320 */
[----:B------:R-:W-:Y:S02]  /*5340*/  USHF.L.U32 UR19, UR19, 0x6, URZ ;  /* 0x0000000613137899 */ /* 0x000fe400080006ff */
[----:B------:R-:W-:Y:S01]  /*5350*/  USHF.L.U32 UR18, UR18, 0x7, URZ ;  /* 0x0000000712127899 */ /* 0x000fe200080006ff */
[----:B------:R-:W-:Y:S11]  /*5360*/  BRA.U !UP3, `(.L_x_103) ;  /* 0x000000010b347547 */ /* 0x000ff6000b800000 */
[----:B------:R-:W-:Y:S01]  /*5370*/  UPLOP3.LUT UP0, UPT, UPT, UPT, UP2, 0x80, 0x8 ;  /* 0x000000000008789c */ /* 0x000fe20003f0f020 */
[----:B--2---:R-:W-:Y:S02]  /*5380*/  HFMA2 R0, -RZ, RZ, 0, 5.9604644775390625e-08 ;  /* 0x00000001ff007431 */ /* 0x004fe400000001ff */
[----:B------:R-:W-:Y:S03]  /*5390*/  IMAD.MOV.U32 R91, RZ, RZ, 0x1 ;  /* 0x00000001ff5b7424 */ /* 0x000fe600078e00ff */
[----:B------:R-:W-:Y:S05]  /*53a0*/  PLOP3.LUT P0, PT, PT, PT, UP0, 0x80, 0x8 ;  /* 0x000000000008781c */ /* 0x000fea0003f0f008 */
[----:B------:R-:W2:Y:S01]  /*53b0*/  @UP0 LDCU.64 UR10, c[0x0][0x888] ;  /* 0x00011100ff0a07ac */ /* 0x000ea20008000a00 */
[----:B------:R-:W-:Y:S07]  /*53c0*/  @UP0 UIMAD UR8, UR36, UR4, URZ ;  /* 0x00000004240802a4 */ /* 0x000fee000f8e02ff */
[----:B------:R-:W-:Y:S01]  /*53d0*/  @!P0 PRMT R91, R0, 0x7610, R91 ;  /* 0x00007610005b8816 */ /* 0x000fe2000000005b */
[----:B--2---:R-:W-:Y:S03]  /*53e0*/  @UP0 UIMAD.WIDE UR10, UR8, 0x4, UR10 ;  /* 0x00000004080a08a5 */ /* 0x004fe6000f8e020a */
[----:B------:R-:W2:Y:S03]  /*53f0*/  @!UP0 LDCU UR8, c[0x0][0x880] ;  /* 0x00011000ff0887ac */ /* 0x000ea60008000800 */
[----:B------:R-:W-:Y:S01]  /*5400*/  IMAD.U32 R10, RZ, RZ, UR10 ;  /* 0x0000000aff0a7e24 */ /* 0x000fe2000f8e00ff */
[----:B------:R-:W-:Y:S05]  /*5410*/  MOV R11, UR11 ;  /* 0x0000000b000b7c02 */ /* 0x000fea0008000f00 */
[----:B-----5:R3:W5:Y:S02]  /*5420*/  @P0 LDG.E R50, desc[UR46][R10.64] ;  /* 0x0000002e0a320981 */ /* 0x020764000c1e1900 */
[----:B--23--:R-:W-:Y:S07]  /*5430*/  @!P0 IMAD.U32 R50, RZ, RZ, UR8 ;  /* 0x00000008ff328e24 */ /* 0x00cfee000f8e00ff */
.L_x_103:
[----:B-----5:R-:W-:Y:S01]  /*5440*/  @!P2 ISETP.EQ.AND P0, PT, R50, RZ, PT ;  /* 0x000000ff3200a20c */ /* 0x020fe20003f02270 */
[----:B------:R-:W-:Y:S01]  /*5450*/  @!UPT UIADD3 URZ, UPT, UPT, URZ, URZ, URZ ;  /* 0x000000fffffff290 */ /* 0x000fe2000fffe0ff */
[----:B------:R-:W-:Y:S11]  /*5460*/  @!P2 BRA `(.L_x_104) ;  /* 0x000000000014a947 */ /* 0x000ff60003800000 */
[----:B------:R-:W-:Y:S02]  /*5470*/  LOP3.LUT P2, RZ, R91, 0xff, RZ, 0xc0, !PT ;  /* 0x000000ff5bff7812 */ /* 0x000fe4000784c0ff */
[----:B------:R-:W-:Y:S04]  /*5480*/  PLOP3.LUT P0, PT, PT, PT, UP0, 0x80, 0x8 ;  /* 0x000000000008781c */ /* 0x000fe80003f0f008 */
[----:B------:R-:W-:Y:S07]  /*5490*/  PLOP3.LUT P0, PT, P0, PT, PT, 0x8, 0x80 ;  /* 0x000000000080781c */ /* 0x000fee000070e170 */
[----:B------:R-:W-:Y:S11]  /*54a0*/  @P2 ISETP.EQ.AND P0, PT, R50, RZ, PT ;  /* 0x000000ff3200220c */ /* 0x000ff60003f02270 */
[----:B------:R-:W-:Y:S02]  /*54b0*/  @!UPT UIADD3 URZ, UPT, UPT, URZ, URZ, URZ ;  /* 0x000000fffffff290 */ /* 0x000fe4000fffe0ff */
.L_x_104:
[----:B------:R-:W3:Y:S01]  /*54c0*/  SYNCS.PHASECHK.TRANS64.TRYWAIT P2, [UR7+0x230], R12 ;  /* 0x0002300cff0075a7 */ /* 0x000ee20008041107 */
[----:B------:R-:W-:Y:S04]  /*54d0*/  ELECT P4, URZ, PT ;  /* 0x0000000000ff782f */ /* 0x000fe80003880000 */
[----:B------:R-:W-:Y:S11]  /*54e0*/  PLOP3.LUT P4, PT, P0, P4, PT, 0xf2, 0x2f ;  /* 0x00000000002f781c */ /* 0x000ff60000789e72 */
[----:B------:R-:W-:Y:S02]  /*54f0*/  @!UPT UIADD3 URZ, UPT, UPT, URZ, URZ, URZ ;  /* 0x000000fffffff290 */ /* 0x000fe4000fffe0ff */
[----:B-1----:R-:W-:Y:S05]  /*5500*/  @!P4 IADD3 R21, P0, PT, R32, 0x580, RZ ;  /* 0x000005802015c810 */ /* 0x002fea0007f1e0ff */
[----:B------:R-:W-:Y:S01]  /*5510*/  @!P4 IMAD.X R20, RZ, RZ, R33, P0 ;  /* 0x000000ffff14c224 */ /* 0x000fe200000e0621 */
[----:B---3--:R-:W-:Y:S07]  /*5520*/  @!P2 BRA `(.L_x_105) ;  /* 0x0000004000b4a947 */ /* 0x008fee0003800000 */
.L_x_226:
[----:B------:R-:W3:Y:S01]  /*5530*/  LDC.64 R14, c[0x0][0xb10] ;  /* 0x0002c400ff0e7b82 */ /* 0x000ee20000000a00 */
[----:B------:R-:W-:Y:S01]  /*5540*/  @!P4 R2UR UR8, R20 ;  /* 0x000000001408c2ca */ /* 0x000fe200000e0000 */
[----:B------:R-:W-:Y:S01]  /*5550*/  VOTEU.ALL UP1, P4 ;  /* 0x0000000000ff7886 */ /* 0x000fe20002020000 */
[----:B------:R-:W-:Y:S01]  /*5560*/  @!P4 R2UR UR9, R21 ;  /* 0x000000001509c2ca */ /* 0x000fe200000e0000 */
[----:B------:R-:W-:Y:S01]  /*5570*/  UMOV UR10, 0x0 ;  /* 0x00000000000a7882 */ /* 0x000fe20000000000 */
[----:B------:R-:W-:Y:S03]  /*5580*/  UMOV UR11, 0x10000000 ;  /* 0x10000000000b7882 */ /* 0x000fe60000000000 */
[----:B------:R-:W5:Y:S01]  /*5590*/  LDC.64 R10, c[0x0][0xb18] ;  /* 0x0002c600ff0a7b82 */ /* 0x000f620000000a00 */
[----:B------:R-:W-:Y:S01]  /*55a0*/  @!UP1 UIADD3 UR16, UPT, UPT, UR7, 0x400, URZ ;  /* 0x0000040007109890 */ /* 0x000fe2000fffe0ff */
[----:B------:R-:W-:Y:S01]  /*55b0*/  @P3 SHF.R.U32.HI R28, RZ, 0x10, R25 ;  /* 0x00000010ff1c3819 */ /* 0x000fe20000011619 */
[----:B------:R-:W-:Y:S01]  /*55c0*/  VOTEU.ALL UP1, P4 ;  /* 0x0000000000ff7886 */ /* 0x000fe20002020000 */
[----:B------:R-:W-:Y:S01]  /*55d0*/  UMOV UR20, UR36 ;  /* 0x0000002400147c82 */ /* 0x000fe20008000000 */
[----:B------:R-:W-:Y:S03]  /*55e0*/  VIADD R30, R30, 0x1 ;  /* 0x000000011e1e7836 */ /* 0x000fe60000000000 */
[----:B--2---:R-:W2:Y:S01]  /*55f0*/  @!P1 LDC R0, c[0x0][0xb20] ;  /* 0x0002c800ff009b82 */ /* 0x004ea20000000800 */
[----:B------:R-:W-:Y:S01]  /*5600*/  IMAD.U32 R21, RZ, RZ, UR8 ;  /* 0x00000008ff157e24 */ /* 0x000fe2000f8e00ff */
[----:B------:R-:W-:Y:S06]  /*5610*/  UPRMT UR8, UR37, 0x654, UR17 ;  /* 0x0000065425087896 */ /* 0x000fec0008000011 */
[----:B-1----:R-:W1:Y:S01]  /*5620*/  @!P1 LDC R3, c[0x0][0xb0c] ;  /* 0x0002c300ff039b82 */ /* 0x002e620000000800 */
[----:B------:R-:W-:Y:S01]  /*5630*/  IMAD.U32 R20, RZ, RZ, UR9 ;  /* 0x00000009ff147e24 */ /* 0x000fe2000f8e00ff */
[----:B------:R-:W-:Y:S04]  /*5640*/  @!P4 R2UR UR15, R21 ;  /* 0x00000000150fc2ca */ /* 0x000fe800000e0000 */
[----:B------:R-:W-:Y:S01]  /*5650*/  @!P4 R2UR UR14, R20 ;  /* 0x00000000140ec2ca */ /* 0x000fe200000e0000 */
[----:B------:R-:W-:Y:S11]  /*5660*/  @!P4 IMAD.MOV.U32 R20, RZ, RZ, 0x1000 ;  /* 0x00001000ff14c424 */ /* 0x000ff600078e00ff */
[----:B------:R-:W-:Y:S01]  /*5670*/  @!UPT UIADD3 URZ, UPT, UPT, URZ, URZ, URZ ;  /* 0x000000fffffff290 */ /* 0x000fe2000fffe0ff */
[----:B------:R1:W-:Y:S01]  /*5680*/  @!UP1 UTMALDG.3D [UR16], [UR14], desc[UR10] ;  /* 0x00000a100e0095b4 */ /* 0x0003e20008011000 */
[----:B------:R1:W-:Y:S02]  /*5690*/  @!P4 SYNCS.ARRIVE.TRANS64.RED.A0TR RZ, [UR7+0x220], R20 ;  /* 0x00022014ffffc9a7 */ /* 0x0003e40008300407 */
[----:B-1----:R-:W-:Y:S01]  /*56a0*/  @!P1 ISETP.NE.AND P2, PT, R3, 0x1, PT ;  /* 0x000000010300980c */ /* 0x002fe20003f45270 */
[C---:B---3--:R-:W-:Y:S01]  /*56b0*/  @!P1 IMAD.HI.U32 R14, R13.reuse, R14, RZ ;  /* 0x0000000e0d0e9227 */ /* 0x048fe200078e00ff */
[----:B-----5:R-:W-:Y:S03]  /*56c0*/  @!P1 ISETP.NE.AND P0, PT, R10, 0x1, PT ;  /* 0x000000010a00980c */ /* 0x020fe60003f05270 */
[C---:B------:R-:W-:Y:S01]  /*56d0*/  @!P1 IMAD.HI.U32 R11, R8.reuse, R11, RZ ;  /* 0x0000000b080b9227 */ /* 0x040fe200078e00ff */
[----:B------:R-:W-:Y:S04]  /*56e0*/  @!P1 SHF.R.U32.HI R14, RZ, R15, R14 ;  /* 0x0000000fff0e9219 */ /* 0x000fe8000001160e */
[----:B--2---:R-:W-:Y:S01]  /*56f0*/  @!P1 SHF.R.U32.HI R9, RZ, R0, R11 ;  /* 0x00000000ff099219 */ /* 0x004fe2000001160b */
[----:B------:R-:W-:Y:S01]  /*5700*/  SYNCS.ARRIVE.TRANS64.RED.A1T0 RZ, [UR8], RZ ;  /* 0x000000ffffff79a7 */ /* 0x000fe20008100408 */
[----:B------:R-:W-:Y:S02]  /*5710*/  @!P1 SEL R14, R13, R14, !P2 ;  /* 0x0000000e0d0e9207 */ /* 0x000fe40005000000 */
[----:B------:R-:W-:Y:S01]  /*5720*/  @!P1 SEL R9, R8, R9, !P0 ;  /* 0x0000000908099207 */ /* 0x000fe20004000000 */
[----:B------:R-:W1:Y:S04]  /*5730*/  SYNCS.PHASECHK.TRANS64.TRYWAIT P5, [UR7+0x238], R12 ;  /* 0x0002380cff0075a7 */ /* 0x000e6800080a1107 */
[----:B------:R-:W-:Y:S02]  /*5740*/  @!P1 IMAD.IADD R0, R9, 0x1, -R14 ;  /* 0x0000000109009824 */ /* 0x000fe400078e0a0e */
[----:B------:R-:W-:Y:S02]  /*5750*/  @!P1 IMAD.IADD R9, R14, 0x1, -R9 ;  /* 0x000000010e099824 */ /* 0x000fe400078e0a09 */
[----:B------:R-:W-:Y:S02]  /*5760*/  @!P1 IMAD R13, R0, R3, R13 ;  /* 0x00000003000d9224 */ /* 0x000fe400078e020d */
[----:B------:R-:W-:Y:S01]  /*5770*/  @!P1 IMAD R8, R9, R10, R8 ;  /* 0x0000000a09089224 */ /* 0x000fe200078e0208 */
[----:B-1----:R-:W-:Y:S06]  /*5780*/  @!P5 BRA `(.L_x_106) ;  /* 0x000000400034d947 */ /* 0x002fec0003800000 */
.L_x_228:
[----:B-1----:R-:W-:Y:S01]  /*5790*/  @!P4 IADD3 R3, P0, PT, R32, 0x580, RZ ;  /* 0x000005802003c810 */ /* 0x002fe20007f1e0ff */
[----:B------:R-:W-:Y:S01]  /*57a0*/  VOTEU.ALL UP1, P4 ;  /* 0x0000000000ff7886 */ /* 0x000fe20002020000 */
[----:B------:R-:W-:Y:S01]  /*57b0*/  UMOV UR20, 0x0 ;  /* 0x0000000000147882 */ /* 0x000fe20000000000 */
[----:B------:R-:W-:Y:S01]  /*57c0*/  UMOV UR21, 0x10000000 ;  /* 0x1000000000157882 */ /* 0x000fe20000000000 */
[----:B------:R-:W-:Y:S01]  /*57d0*/  @!P4 R2UR UR9, R3 ;  /* 0x000000000309c2ca */ /* 0x000fe200000e0000 */
[----:B------:R-:W-:Y:S01]  /*57e0*/  @!P4 IMAD.X R0, RZ, RZ, R33, P0 ;  /* 0x000000ffff00c224 */ /* 0x000fe200000e0621 */
[----:B------:R-:W-:Y:S01]  /*57f0*/  @!UP1 UIADD3 UR10, UPT, UPT, UR18, 0x40, URZ ;  /* 0x00000040120a9890 */ /* 0x000fe2000fffe0ff */
[----:B------:R-:W-:Y:S01]  /*5800*/  ISETP.NE.AND P0, PT, R30, 0x2, PT ;  /* 0x000000021e00780c */ /* 0x000fe20003f05270 */
[----:B------:R-:W-:Y:S01]  /*5810*/  UMOV UR11, UR19 ;  /* 0x00000013000b7c82 */ /* 0x000fe20008000000 */
[----:B------:R-:W-:Y:S01]  /*5820*/  UMOV UR12, UR36 ;  /* 0x00000024000c7c82 */ /* 0x000fe20008000000 */
[----:B------:R-:W-:Y:S01]  /*5830*/  @!P4 R2UR UR8, R0 ;  /* 0x000000000008c2ca */ /* 0x000fe200000e0000 */
[----:B------:R-:W-:Y:S01]  /*5840*/  IMAD.IADD R20, R8, 0x1, R83 ;  /* 0x0000000108147824 */ /* 0x000fe200078e0253 */
[----:B------:R-:W-:Y:S01]  /*5850*/  @P3 R2UR UR36, R28 ;  /* 0x000000001c2432ca */ /* 0x000fe200000e0000 */
[----:B------:R-:W-:Y:S01]  /*5860*/  IMAD.IADD R21, R13, 0x1, R90 ;  /* 0x000000010d157824 */ /* 0x000fe200078e025a */
[----:B------:R-:W-:Y:S02]  /*5870*/  SEL R0, RZ, 0x1, P0 ;  /* 0x00000001ff007807 */ /* 0x000fe40000000000 */
[----:B------:R-:W-:Y:S01]  /*5880*/  LOP3.LUT R31, R31, 0x1, RZ, 0x3c, !PT ;  /* 0x000000011f1f7812 */ /* 0x000fe200078e3cff */
[----:B------:R-:W-:Y:S01]  /*5890*/  IMAD.U32 R10, RZ, RZ, UR9 ;  /* 0x00000009ff0a7e24 */ /* 0x000fe2000f8e00ff */
[----:B------:R-:W-:Y:S01]  /*58a0*/  @!UP1 UIADD3 UR9, UPT, UPT, UR7, 0x228, URZ ;  /* 0x0000022807099890 */ /* 0x000fe2000fffe0ff */
[----:B------:R-:W-:Y:S02]  /*58b0*/  LOP3.LUT R29, R29, R0, RZ, 0x3c, !PT ;  /* 0x000000001d1d7212 */ /* 0x000fe400078e3cff */
[----:B------:R-:W-:Y:S02]  /*58c0*/  SEL R30, R30, RZ, P0 ;  /* 0x000000ff1e1e7207 */ /* 0x000fe40000000000 */
[----:B------:R-:W-:Y:S01]  /*58d0*/  IMAD.U32 R11, RZ, RZ, UR8 ;  /* 0x00000008ff0b7e24 */ /* 0x000fe2000f8e00ff */
[----:B------:R-:W-:Y:S01]  /*58e0*/  @!P4 R2UR UR14, R10 ;  /* 0x000000000a0ec2ca */ /* 0x000fe200000e0000 */
[----:B------:R-:W-:Y:S01]  /*58f0*/  @!UP1 UIADD3 UR8, UPT, UPT, UR7, 0x1400, URZ ;  /* 0x0000140007089890 */ /* 0x000fe2000fffe0ff */
[----:B------:R-:W-:Y:S02]  /*5900*/  VOTEU.ALL UP1, P4 ;  /* 0x0000000000ff7886 */ /* 0x000fe40002020000 */
[----:B------:R-:W-:Y:S11]  /*5910*/  @!P4 R2UR UR15, R11 ;  /* 0x000000000b0fc2ca */ /* 0x000ff600000e0000 */
[----:B------:R-:W-:Y:S02]  /*5920*/  @!UPT UIADD3 URZ, UPT, UPT, URZ, URZ, URZ ;  /* 0x000000fffffff290 */ /* 0x000fe4000fffe0ff */
[----:B------:R2:W-:Y:S01]  /*5930*/  @!UP1 UTMALDG.3D [UR8], [UR14], desc[UR20] ;  /* 0x000014080e0095b4 */ /* 0x0005e20008011000 */
[----:B------:R2:W-:Y:S01]  /*5940*/  @!P4 SYNCS.ARRIVE.TRANS64.RED.A0TR RZ, [UR7+0x228], R23 ;  /* 0x00022817ffffc9a7 */ /* 0x0005e20008300407 */
[----:B------:R-:W-:Y:S01]  /*5950*/  UPLOP3.LUT UP1, UPT, UPT, UPT, UPT, 0x80, 0x8 ;  /* 0x000000000008789c */ /* 0x000fe20003f2f070 */
[----:B------:R-:W-:Y:S01]  /*5960*/  SYNCS.ARRIVE.TRANS64.RED.A1T0 RZ, [UR13], RZ ;  /* 0x000000ffffff79a7 */ /* 0x000fe2000810040d */
[----:B------:R-:W-:Y:S09]  /*5970*/  @P3 BRA `(.L_x_107) ;  /* 0xfffffff400503947 */ /* 0x000ff2000383ffff */
[----:B------:R-:W-:-:S04]  /*5980*/  SHF.L.U32 R3, R31, 0x1f, RZ ;  /* 0x0000001f1f037819 */ /* 0x000fc800000006ff */
[----:B------:R-:W1:Y:S02]  /*5990*/  SYNCS.PHASECHK.TRANS64.TRYWAIT P0, [UR7+0x230], R3 ;  /* 0x00023003ff0075a7 */ /* 0x000e640008001107 */
[----:B-1----:R-:W-:Y:S05]  /*59a0*/  @!P0 BRA `(.L_x_108) ;  /* 0x0000003c00c48947 */ /* 0x002fea0003800000 */
.L_x_230:
[----:B-1----:R-:W-:-:S07]  /*59b0*/  MOV R0, UR7 ;  /* 0x0000000700007c02 */ /* 0x002fce0008000f00 */
.L_x_109:
[----:B-1----:R-:W-:-:S04]  /*59c0*/  SHF.L.U32 R3, R31, 0x1f, RZ ;  /* 0x0000001f1f037819 */ /* 0x002fc800000006ff */
[----:B------:R1:W3:Y:S03]  /*59d0*/  SYNCS.PHASECHK.TRANS64.TRYWAIT P0, [R0+URZ+0x238], R3 ;  /* 0x00023803000075a7 */ /* 0x0002e600080011ff */
[----:B---3--:R-:W-:Y:S05]  /*59e0*/  @!P0 NANOSLEEP.SYNCS 0x989680 ;  /* 0x009896800000895d */ /* 0x008fea0003900000 */
[----:B------:R-:W3:Y:S02]  /*59f0*/  @!P0 SYNCS.PHASECHK.TRANS64 P0, [R0+URZ+0x238], R3 ;  /* 0x00023803000085a7 */ /* 0x000ee400080010ff */
[----:B--23--:R-:W-:Y:S05]  /*5a00*/  @P0 EXIT ;  /* 0x000000000000094d */ /* 0x00cfea0003800000 */
[----:B------:R-:W-:Y:S05]  /*5a10*/  BRA `(.L_x_109) ;  /* 0xfffffffc00e87947 */ /* 0x000fea000383ffff */
.L_x_98:
[----:B------:R-:W-:-:S06]  /*5a20*/  UISETP.GE.AND UP1, UPT, UR8, 0x4, UPT ;  /* 0x000000040800788c */ /* 0x000fcc000bf26270 */
[----:B------:R-:W-:-:S13]  /*5a30*/  PLOP3.LUT P0, PT, PT, PT, UP1, 0x80, 0x8 ;  /* 0x000000000008781c */ /* 0x000fda0003f0f018 */
[----:B------:R-:W-:Y:S05]  /*5a40*/  @!P0 EXIT ;  /* 0x000000000000894d */ /* 0x000fea0003800000 */
[----:B------:R-:W-:Y:S01]  /*5a50*/  BAR.SYNC.DEFER_BLOCKING 0x6, 0xa0 ;  /* 0x0182800000007b1d */ /* 0x000fe20000010000 */
[C---:B------:R-:W-:Y:S01]  /*5a60*/  IMAD.SHL.U32 R2, R103.reuse, 0x40, RZ ;  /* 0x0000004067027824 */ /* 0x040fe200078e00ff */
[C---:B------:R-:W-:Y:S01]  /*5a70*/  LOP3.LUT R105, R103.reuse, 0x60, RZ, 0xc0, !PT ;  /* 0x0000006067697812 */ /* 0x040fe200078ec0ff */
[C---:B------:R-:W-:Y:S02]  /*5a80*/  IMAD.SHL.U32 R95, R103.reuse, 0x20, RZ ;  /* 0x00000020675f7824 */ /* 0x040fe400078e00ff */
[----:B------:R-:W-:Y:S02]  /*5a90*/  HFMA2 R44, -RZ, RZ, 0, 0 ;  /* 0x00000000ff2c7431 */ /* 0x000fe400000001ff */
[C---:B------:R-:W-:Y:S01]  /*5aa0*/  IMAD.SHL.U32 R0, R103.reuse, 0x8, RZ ;  /* 0x0000000867007824 */ /* 0x040fe200078e00ff */
[----:B------:R-:W-:Y:S01]  /*5ab0*/  UMOV UR49, 0x400 ;  /* 0x0000040000317882 */ /* 0x000fe20000000000 */
[----:B------:R-:W1:Y:S01]  /*5ac0*/  LDC R93, c[0x0][0x370] ;  /* 0x0000dc00ff5d7b82 */ /* 0x000e620000000800 */
[----:B------:R-:W-:Y:S01]  /*5ad0*/  ULEA UR49, UR37, UR49, 0x18 ;  /* 0x0000003125317291 */ /* 0x000fe2000f8ec0ff */
[----:B------:R-:W-:Y:S01]  /*5ae0*/  LOP3.LUT R5, R2, 0x180, RZ, 0xc0, !PT ;  /* 0x0000018002057812 */ /* 0x000fe200078ec0ff */
[----:B------:R-:W-:Y:S01]  /*5af0*/  IMAD.U32 R46, R103, 0x10000, RZ ;  /* 0x00010000672e7824 */ /* 0x000fe200078e00ff */
[----:B------:R-:W-:Y:S01]  /*5b00*/  LOP3.LUT R95, R95, 0xc00, RZ, 0xc0, !PT ;  /* 0x00000c005f5f7812 */ /* 0x000fe200078ec0ff */
[----:B------:R-:W-:Y:S01]  /*5b10*/  UIADD3 UR4, UPT, UPT, UR49, 0x2400, URZ ;  /* 0x0000240031047890 */ /* 0x000fe2000fffe0ff */
[----:B------:R-:W-:Y:S01]  /*5b20*/  LOP3.LUT R0, R5, 0x30, R0, 0xf8, !PT ;  /* 0x0000003005007812 */ /* 0x000fe200078ef800 */
[----:B------:R-:W-:Y:S01]  /*5b30*/  IMAD.SHL.U32 R5, R103, 0x2, RZ ;  /* 0x0000000267057824 */ /* 0x000fe200078e00ff */
[----:B------:R-:W2:Y:S01]  /*5b40*/  LDC R42, c[0x0][0xb0c] ;  /* 0x0002c300ff2a7b82 */ /* 0x000ea20000000800 */
[----:B------:R-:W-:Y:S01]  /*5b50*/  LOP3.LUT R95, R95, 0x40, R2, 0xf8, !PT ;  /* 0x000000405f5f7812 */ /* 0x000fe200078ef802 */
[----:B------:R-:W-:Y:S01]  /*5b60*/  IMAD.MOV.U32 R102, RZ, RZ, RZ ;  /* 0x000000ffff667224 */ /* 0x000fe200078e00ff */
[----:B------:R-:W-:Y:S01]  /*5b70*/  LOP3.LUT R46, R46, 0x600000, RZ, 0xc0, !PT ;  /* 0x006000002e2e7812 */ /* 0x000fe200078ec0ff */
[----:B------:R-:W-:Y:S01]  /*5b80*/  IMAD.MOV.U32 R107, RZ, RZ, RZ ;  /* 0x000000ffff6b7224 */ /* 0x000fe200078e00ff */
[----:B------:R-:W-:-:S02]  /*5b90*/  LOP3.LUT R0, R0, 0x20, R5, 0x78, !PT ;  /* 0x0000002000007812 */ /* 0x000fc400078e7805 */
[----:B------:R-:W-:Y:S02]  /*5ba0*/  CS2R R100, SRZ ;  /* 0x0000000000647805 */ /* 0x000fe4000001ff00 */
[----:B------:R-:W-:Y:S01]  /*5bb0*/  LOP3.LUT R95, R95, 0x200, R2, 0xf8, !PT ;  /* 0x000002005f5f7812 */ /* 0x000fe200078ef802 */
[----:B------:R-:W4:Y:S01]  /*5bc0*/  LDC R92, c[0x0][0xb20] ;  /* 0x0002c800ff5c7b82 */ /* 0x000f220000000800 */
[----:B------:R-:W3:Y:S01]  /*5bd0*/  LDS R3, [UR49+0x300] ;  /* 0x00030031ff037984 */ /* 0x000ee20008000800 */
[----:B------:R-:W-:Y:S01]  /*5be0*/  LOP3.LUT R103, R103, 0x2, RZ, 0xc0, !PT ;  /* 0x0000000267677812 */ /* 0x000fe200078ec0ff */
[----:B------:R-:W-:Y:S01]  /*5bf0*/  IMAD.MOV.U32 R99, RZ, RZ, RZ ;  /* 0x000000ffff637224 */ /* 0x000fe200078e00ff */
[----:B------:R-:W-:Y:S01]  /*5c00*/  LOP3.LUT R95, R95, R0, RZ, 0xfc, !PT ;  /* 0x000000005f5f7212 */ /* 0x000fe200078efcff */
[----:B------:R-:W-:Y:S01]  /*5c10*/  IMAD.U32 R104, RZ, RZ, UR4 ;  /* 0x00000004ff687e24 */ /* 0x000fe2000f8e00ff */
[----:B------:R-:W-:Y:S01]  /*5c20*/  IADD3 R97, PT, PT, -R103, RZ, RZ ;  /* 0x000000ff67617210 */ /* 0x000fe20007ffe1ff */
[----:B------:R-:W1:Y:S01]  /*5c30*/  LDCU.64 UR52, c[0x0][0x348] ;  /* 0x00006900ff3477ac */ /* 0x000e620008000a00 */
[----:B------:R-:W1:Y:S01]  /*5c40*/  LDC R41, c[0x0][0xb30] ;  /* 0x0002cc00ff297b82 */ /* 0x000e620000000800 */
[----:B------:R-:W1:Y:S01]  /*5c50*/  LDCU.64 UR38, c[0x0][0x888] ;  /* 0x00011100ff2677ac */ /* 0x000e620008000a00 */
[----:B------:R-:W1:Y:S06]  /*5c60*/  LDCU.64 UR44, c[0x0][0x890] ;  /* 0x00011200ff2c77ac */ /* 0x000e6c0008000a00 */
[----:B------:R-:W1:Y:S01]  /*5c70*/  LDC.64 R88, c[0x0][0xb10] ;  /* 0x0002c400ff587b82 */ /* 0x000e620000000a00 */
[----:B------:R-:W-:-:S07]  /*5c80*/  UIADD3 UR48, UPT, UPT, UR49, 0x400, URZ ;  /* 0x0000040031307890 */ /* 0x000fce000fffe0ff */
[----:B------:R-:W1:Y:S08]  /*5c90*/  LDC.64 R38, c[0x0][0xb18] ;  /* 0x0002c600ff267b82 */ /* 0x000e700000000a00 */
[----:B------:R-:W1:Y:S08]  /*5ca0*/  LDC.64 R36, c[0x0][0xb28] ;  /* 0x0002ca00ff247b82 */ /* 0x000e700000000a00 */
[----:B------:R-:W1:Y:S01]  /*5cb0*/  LDC.64 R86, c[0x0][0x8b0] ;  /* 0x00022c00ff567b82 */ /* 0x000e620000000a00 */
[----:B---3--:R-:W-:-:S07]  /*5cc0*/  IMAD.IADD R46, R3, 0x1, R46 ;  /* 0x00000001032e7824 */ /* 0x008fce00078e022e */
[----:B------:R-:W3:Y:S08]  /*5cd0*/  LDC.64 R84, c[0x0][0x8a8] ;  /* 0x00022a00ff547b82 */ /* 0x000ef00000000a00 */
[----:B--2-4-:R-:W1:Y:S02]  /*5ce0*/  LDC R94, c[0x0][0x374] ;  /* 0x0000dd00ff5e7b82 */ /* 0x014e640000000800 */
.L_x_135:
[----:B------:R-:W-:Y:S02]  /*5cf0*/  LEA R0, R107, UR49, 0x3 ;  /* 0x000000316b007c11 */ /* 0x000fe4000f8e18ff */
[----:B------:R-:W-:Y:S02]  /*5d00*/  SHF.L.U32 R3, R101, 0x1f, RZ ;  /* 0x0000001f65037819 */ /* 0x000fe400000006ff */
[----:B------:R-:W-:Y:S02]  /*5d10*/  LEA R16, R107, UR49, 0x4 ;  /* 0x000000316b107c11 */ /* 0x000fe4000f8e20ff */
[----:B------:R-:W2:Y:S02]  /*5d20*/  SYNCS.PHASECHK.TRANS64.TRYWAIT P0, [R0+URZ+0x250], R3 ;  /* 0x00025003000075a7 */ /* 0x000ea400080011ff */
[----:B-12---:R-:W-:Y:S05]  /*5d30*/  @!P0 BRA `(.L_x_110) ;  /* 0x0000003800f88947 */ /* 0x006fea0003800000 */
.L_x_231:
[----:B------:R-:W4:Y:S01]  /*5d40*/  LDC.64 R12, c[0x0][0xb10] ;  /* 0x0002c400ff0c7b82 */ /* 0x000f220000000a00 */
[----:B------:R-:W3:Y:S01]  /*5d50*/  LDS.128 R16, [R16+0x2e0] ;  /* 0x0002e00010107984 */ /* 0x000ee20000000c00 */
[----:B-1----:R-:W-:Y:S01]  /*5d60*/  ISETP.NE.AND P1, PT, R41, 0x1, PT ;  /* 0x000000012900780c */ /* 0x002fe20003f25270 */
[----:B--2---:R-:W-:Y:S01]  /*5d70*/  VIADD R0, R0, 0x260 ;  /* 0x0000026000007836 */ /* 0x004fe20000000000 */
[----:B------:R-:W-:Y:S04]  /*5d80*/  ISETP.GE.AND P0, PT, R40, 0x1, PT ;  /* 0x000000012800780c */ /* 0x000fe80003f06270 */
[----:B------:R-:W1:Y:S01]  /*5d90*/  LDC.64 R10, c[0x0][0xb18] ;  /* 0x0002c600ff0a7b82 */ /* 0x000e620000000a00 */
[----:B------:R-:W-:Y:S01]  /*5da0*/  PRMT R0, RZ, 0x654, R0 ;  /* 0x00000654ff007816 */ /* 0x000fe20000000000 */
[----:B------:R-:W-:Y:S01]  /*5db0*/  @!PT LDS RZ, [RZ] ;  /* 0x00000000fffff984 */ /* 0x000fe20000000800 */
[----:B------:R-:W-:Y:S01]  /*5dc0*/  @!PT LDS RZ, [RZ] ;  /* 0x00000000fffff984 */ /* 0x000fe20000000800 */
[----:B------:R-:W-:Y:S01]  /*5dd0*/  @!PT LDS RZ, [RZ] ;  /* 0x00000000fffff984 */ /* 0x000fe20000000800 */
[----:B------:R-:W-:Y:S01]  /*5de0*/  @!PT LDS RZ, [RZ] ;  /* 0x00000000fffff984 */ /* 0x000fe20000000800 */
[----:B------:R2:W-:Y:S06]  /*5df0*/  MEMBAR.ALL.CTA ;  /* 0x0000000000007992 */ /* 0x0005ec0000008000 */
[----:B--2---:R-:W2:Y:S01]  /*5e00*/  FENCE.VIEW.ASYNC.S ;  /* 0x00000000000073c6 */ /* 0x004ea20000000000 */
[----:B------:R-:W1:Y:S08]  /*5e10*/  @!P1 LDC R14, c[0x0][0xb20] ;  /* 0x0002c800ff0e9b82 */ /* 0x000e700000000800 */
[----:B------:R-:W1:Y:S01]  /*5e20*/  @!P1 LDC R9, c[0x0][0xb0c] ;  /* 0x0002c300ff099b82 */ /* 0x000e620000000800 */
[----:B--2---:R2:W-:Y:S01]  /*5e30*/  SYNCS.ARRIVE.TRANS64.RED.A1T0 RZ, [R0+URZ], RZ ;  /* 0x000000ff00ff79a7 */ /* 0x0045e200081004ff */
[----:B---3--:R-:W-:Y:S04]  /*5e40*/  LOP3.LUT P4, RZ, R18, 0x1, RZ, 0xc0, !PT ;  /* 0x0000000112ff7812 */ /* 0x008fe8000788c0ff */
[----:B------:R-:W-:Y:S09]  /*5e50*/  P2R R106, PR, RZ, 0x10 ;  /* 0x00000010ff6a7803 */ /* 0x000ff20000000000 */
[----:B------:R-:W-:Y:S02]  /*5e60*/  @P4 MOV R45, R16 ;  /* 0x00000010002d4202 */ /* 0x000fe40000000f00 */
[----:B------:R-:W-:Y:S01]  /*5e70*/  @P4 LOP3.LUT R43, R17, 0xffff, RZ, 0xc0, !PT ;  /* 0x0000ffff112b4812 */ /* 0x000fe200078ec0ff */
[----:B--2-4-:R-:W-:Y:S06]  /*5e80*/  @!P0 BRA `(.L_x_111) ;  /* 0x0000000000a48947 */ /* 0x014fec0003800000 */
[----:B------:R-:W-:Y:S01]  /*5e90*/  IMAD.HI.U32 R23, R94, R39, RZ ;  /* 0x000000275e177227 */ /* 0x000fe200078e00ff */
[----:B------:R-:W-:Y:S02]  /*5ea0*/  ISETP.NE.AND P0, PT, R38, 0x1, PT ;  /* 0x000000012600780c */ /* 0x000fe40003f05270 */
[----:B------:R-:W-:Y:S01]  /*5eb0*/  ISETP.NE.AND P2, PT, R40, 0x1, PT ;  /* 0x000000012800780c */ /* 0x000fe20003f45270 */
[----:B------:R-:W-:Y:S01]  /*5ec0*/  IMAD.HI.U32 R22, R93, R88, RZ ;  /* 0x000000585d167227 */ /* 0x000fe200078e00ff */
[----:B------:R-:W-:Y:S02]  /*5ed0*/  SHF.R.U32.HI R23, RZ, R92, R23 ;  /* 0x0000005cff177219 */ /* 0x000fe40000011617 */
[----:B------:R-:W-:Y:S01]  /*5ee0*/  ISETP.NE.AND P3, PT, R42, 0x1, PT ;  /* 0x000000012a00780c */ /* 0x000fe20003f65270 */
[----:B------:R-:W-:Y:S01]  /*5ef0*/  IMAD.HI.U32 R26, R45, R88, RZ ;  /* 0x000000582d1a7227 */ /* 0x000fe200078e00ff */
[----:B------:R-:W-:Y:S02]  /*5f00*/  SHF.R.U32.HI R22, RZ, R89, R22 ;  /* 0x00000059ff167219 */ /* 0x000fe40000011616 */
[----:B------:R-:W-:Y:S01]  /*5f10*/  SEL R3, R94, R23, !P0 ;  /* 0x000000175e037207 */ /* 0x000fe20004000000 */
[----:B------:R-:W-:Y:S01]  /*5f20*/  IMAD.HI.U32 R23, R43, R39, RZ ;  /* 0x000000272b177227 */ /* 0x000fe200078e00ff */
[----:B------:R-:W-:Y:S02]  /*5f30*/  SEL R7, R93, R22, !P3 ;  /* 0x000000165d077207 */ /* 0x000fe40005800000 */
[----:B------:R-:W-:Y:S01]  /*5f40*/  SHF.R.U32.HI R26, RZ, R89, R26 ;  /* 0x00000059ff1a7219 */ /* 0x000fe2000001161a */
[-C--:B------:R-:W-:Y:S04]  /*5f50*/  IMAD.HI.U32 R22, R3, R36.reuse, RZ ;  /* 0x0000002403167227 */ /* 0x080fe800078e00ff */
[----:B------:R-:W-:Y:S01]  /*5f60*/  IMAD.HI.U32 R24, R7, R36, RZ ;  /* 0x0000002407187227 */ /* 0x000fe200078e00ff */
[-C--:B------:R-:W-:Y:S02]  /*5f70*/  @P2 SHF.R.U32.HI R3, RZ, R37.reuse, R22 ;  /* 0x00000025ff032219 */ /* 0x080fe40000011616 */
[----:B------:R-:W-:Y:S02]  /*5f80*/  SHF.R.U32.HI R22, RZ, R92, R23 ;  /* 0x0000005cff167219 */ /* 0x000fe40000011617 */
[----:B------:R-:W-:Y:S01]  /*5f90*/  @P2 SHF.R.U32.HI R7, RZ, R37, R24 ;  /* 0x00000025ff072219 */ /* 0x000fe20000011618 */
[C---:B------:R-:W-:Y:S01]  /*5fa0*/  IMAD R2, R40.reuse, R3, RZ ;  /* 0x0000000328027224 */ /* 0x040fe200078e02ff */
[----:B------:R-:W-:Y:S02]  /*5fb0*/  SEL R5, R43, R22, !P0 ;  /* 0x000000162b057207 */ /* 0x000fe40004000000 */
[----:B------:R-:W-:Y:S01]  /*5fc0*/  SEL R3, R45, R26, !P3 ;  /* 0x0000001a2d037207 */ /* 0x000fe20005800000 */
[----:B------:R-:W-:Y:S01]  /*5fd0*/  IMAD R4, R40, R7, RZ ;  /* 0x0000000728047224 */ /* 0x000fe200078e02ff */
[C---:B------:R-:W-:Y:S01]  /*5fe0*/  ISETP.GE.AND P0, PT, R5.reuse, R2, PT ;  /* 0x000000020500720c */ /* 0x040fe20003f06270 */
[----:B------:R-:W-:Y:S03]  /*5ff0*/  IMAD.HI.U32 R6, R5, R36, RZ ;  /* 0x0000002405067227 */ /* 0x000fe600078e00ff */
[----:B------:R-:W-:Y:S01]  /*6000*/  ISETP.GE.OR P0, PT, R3, R4, P0 ;  /* 0x000000040300720c */ /* 0x000fe20000706670 */
[----:B------:R-:W-:Y:S01]  /*6010*/  IMAD.MOV R4, RZ, RZ, -R3 ;  /* 0x000000ffff047224 */ /* 0x000fe200078e0a03 */
[-C--:B------:R-:W-:Y:S03]  /*6020*/  SHF.R.U32.HI R6, RZ, R37.reuse, R6 ;  /* 0x00000025ff067219 */ /* 0x080fe60000011606 */
[----:B------:R-:W-:Y:S01]  /*6030*/  IMAD R45, R42, R4, R45 ;  /* 0x000000042a2d7224 */ /* 0x000fe200078e022d */
[----:B------:R-:W-:Y:S05]  /*6040*/  SEL R15, R5, R6, !P2 ;  /* 0x00000006050f7207 */ /* 0x000fea0005000000 */
[----:B------:R-:W-:Y:S02]  /*6050*/  IMAD.MOV R6, RZ, RZ, -R15 ;  /* 0x000000ffff067224 */ /* 0x000fe400078e0a0f */
[C---:B------:R-:W-:Y:S04]  /*6060*/  @!P0 IMAD.HI.U32 R2, R3.reuse, R36, RZ ;  /* 0x0000002403028227 */ /* 0x040fe800078e00ff */
[----:B------:R-:W-:Y:S01]  /*6070*/  IMAD R6, R40, R6, R5 ;  /* 0x0000000628067224 */ /* 0x000fe200078e0205 */
[----:B------:R-:W-:Y:S04]  /*6080*/  @!P0 SHF.R.U32.HI R2, RZ, R37, R2 ;  /* 0x00000025ff028219 */ /* 0x000fe80000011602 */
[----:B------:R-:W-:Y:S02]  /*6090*/  @!P0 SEL R0, R3, R2, !P2 ;  /* 0x0000000203008207 */ /* 0x000fe40005000000 */
[----:B------:R-:W-:Y:S02]  /*60a0*/  IADD3 R2, PT, PT, -R5, RZ, RZ ;  /* 0x000000ff05027210 */ /* 0x000fe40007ffe1ff */
[----:B------:R-:W-:Y:S01]  /*60b0*/  @!P0 IADD3 R8, PT, PT, R15, -R0, RZ ;  /* 0x800000000f088210 */ /* 0x000fe20007ffe0ff */
[----:B------:R-:W-:Y:S02]  /*60c0*/  @!P0 IMAD R0, R7, R6, R0 ;  /* 0x0000000607008224 */ /* 0x000fe400078e0200 */
[----:B------:R-:W-:Y:S02]  /*60d0*/  IMAD R43, R38, R2, R43 ;  /* 0x00000002262b7224 */ /* 0x000fe400078e022b */
[----:B------:R-:W-:Y:S02]  /*60e0*/  @!P0 IMAD R5, R8, R40, R3 ;  /* 0x0000002808058224 */ /* 0x000fe400078e0203 */
[----:B------:R-:W-:Y:S04]  /*60f0*/  @!P0 IMAD.MOV.U32 R3, RZ, RZ, R0 ;  /* 0x000000ffff038224 */ /* 0x000fe800078e0000 */
[----:B------:R-:W-:Y:S02]  /*6100*/  IMAD R45, R3, R42, R45 ;  /* 0x0000002a032d7224 */ /* 0x000fe400078e022d */
[----:B------:R-:W-:Y:S07]  /*6110*/  IMAD R43, R5, R38, R43 ;  /* 0x00000026052b7224 */ /* 0x000fee00078e022b */
.L_x_111:
[----:B-1----:R-:W-:Y:S01]  /*6120*/  @!P1 ISETP.NE.AND P0, PT, R10, 0x1, PT ;  /* 0x000000010a00980c */ /* 0x002fe20003f05270 */
[----:B------:R-:W-:Y:S01]  /*6130*/  @!P1 IMAD.HI.U32 R0, R45, R12, RZ ;  /* 0x0000000c2d009227 */ /* 0x000fe200078e00ff */
[----:B------:R-:W-:Y:S01]  /*6140*/  @!P1 ISETP.NE.AND P2, PT, R9, 0x1, PT ;  /* 0x000000010900980c */ /* 0x000fe20003f45270 */
[----:B------:R-:W-:Y:S01]  /*6150*/  ULOP3.LUT UP0, URZ, UR48, 0x1b0, URZ, 0xc0, !UPT ;  /* 0x000001b030ff7892 */ /* 0x000fe2000f80c0ff */
[----:B------:R-:W-:Y:S01]  /*6160*/  R2UR UR42, R21 ;  /* 0x00000000152a72ca */ /* 0x000fe200000e0000 */
[----:B------:R-:W-:Y:S01]  /*6170*/  @!P1 IMAD.HI.U32 R3, R43, R11, RZ ;  /* 0x0000000b2b039227 */ /* 0x000fe200078e00ff */
[----:B------:R-:W-:Y:S02]  /*6180*/  @!P1 SHF.R.U32.HI R0, RZ, R13, R0 ;  /* 0x0000000dff009219 */ /* 0x000fe40000011600 */
[----:B------:R-:W-:Y:S01]  /*6190*/  R2UR UR41, R20 ;  /* 0x00000000142972ca */ /* 0x000fe200000e0000 */
[----:B------:R-:W-:Y:S01]  /*61a0*/  VIADD R107, R107, 0x1 ;  /* 0x000000016b6b7836 */ /* 0x000fe20000000000 */
[----:B------:R-:W-:Y:S02]  /*61b0*/  @!P1 SHF.R.U32.HI R2, RZ, R14, R3 ;  /* 0x0000000eff029219 */ /* 0x000fe40000011603 */
[----:B------:R-:W-:Y:S02]  /*61c0*/  @!P1 SEL R3, R45, R0, !P2 ;  /* 0x000000002d039207 */ /* 0x000fe40005000000 */
[----:B------:R-:W-:Y:S02]  /*61d0*/  @!P1 SEL R2, R43, R2, !P0 ;  /* 0x000000022b029207 */ /* 0x000fe40004000000 */
[----:B------:R-:W-:Y:S01]  /*61e0*/  @P4 SHF.R.U32.HI R98, RZ, 0x10, R17 ;  /* 0x00000010ff624819 */ /* 0x000fe20000011611 */
[----:B------:R-:W-:Y:S02]  /*61f0*/  USHF.L.U32 UR42, UR42, 0x6, URZ ;  /* 0x000000062a2a7899 */ /* 0x000fe400080006ff */
[----:B------:R-:W-:Y:S02]  /*6200*/  @!P1 IMAD.IADD R0, R2, 0x1, -R3 ;  /* 0x0000000102009824 */ /* 0x000fe400078e0a03 */
[----:B------:R-:W-:Y:S01]  /*6210*/  @!P1 IMAD.IADD R2, R3, 0x1, -R2 ;  /* 0x0000000103029824 */ /* 0x000fe200078e0a02 */
[----:B------:R-:W-:Y:S01]  /*6220*/  USHF.L.U32 UR41, UR41, 0x7, URZ ;  /* 0x0000000729297899 */ /* 0x000fe200080006ff */
[----:B------:R-:W-:Y:S02]  /*6230*/  @!P1 IMAD R45, R0, R9, R45 ;  /* 0x00000009002d9224 */ /* 0x000fe400078e022d */
[----:B------:R-:W-:Y:S01]  /*6240*/  @!P1 IMAD R43, R2, R10, R43 ;  /* 0x0000000a022b9224 */ /* 0x000fe200078e022b */
[----:B------:R-:W-:Y:S08]  /*6250*/  BRA.U !UP0, `(.L_x_112) ;  /* 0x0000000108407547 */ /* 0x000ff0000b800000 */
[----:B------:R-:W1:Y:S01]  /*6260*/  LDCU.64 UR8, c[0x4][0x80] ;  /* 0x01001000ff0877ac */ /* 0x000e620008000a00 */
[----:B------:R-:W-:Y:S01]  /*6270*/  MOV R3, 0x0 ;  /* 0x0000000000037802 */ /* 0x000fe20000000f00 */
[----:B------:R-:W-:Y:S02]  /*6280*/  HFMA2 R12, -RZ, RZ, 0, 5.9604644775390625e-08 ;  /* 0x00000001ff0c7431 */ /* 0x000fe400000001ff */
[----:B------:R-:W-:Y:S02]  /*6290*/  IMAD.MOV.U32 R8, RZ, RZ, 0x70 ;  /* 0x00000070ff087424 */ /* 0x000fe400078e00ff */
[----:B------:R-:W-:Y:S01]  /*62a0*/  IMAD.MOV.U32 R13, RZ, RZ, RZ ;  /* 0x000000ffff0d7224 */ /* 0x000fe200078e00ff */
[----:B------:R-:W2:Y:S01]  /*62b0*/  LDCU.64 UR6, c[0x4][0x88] ;  /* 0x01001100ff0677ac */ /* 0x000ea20008000a00 */
[----:B------:R-:W3:Y:S01]  /*62c0*/  LDC.64 R2, c[0x4][R3] ;  /* 0x0100000003027b82 */ /* 0x000ee20000000a00 */
[----:B------:R-:W4:Y:S01]  /*62d0*/  LDCU.64 UR4, c[0x4][0x8] ;  /* 0x01000100ff0477ac */ /* 0x000f220008000a00 */
[----:B-1----:R-:W-:Y:S01]  /*62e0*/  MOV R5, UR9 ;  /* 0x0000000900057c02 */ /* 0x002fe20008000f00 */
[----:B------:R-:W-:Y:S01]  /*62f0*/  IMAD.U32 R4, RZ, RZ, UR8 ;  /* 0x00000008ff047e24 */ /* 0x000fe2000f8e00ff */
[----:B--2---:R-:W-:Y:S01]  /*6300*/  MOV R7, UR7 ;  /* 0x0000000700077c02 */ /* 0x004fe20008000f00 */
[----:B------:R-:W-:Y:S01]  /*6310*/  IMAD.U32 R6, RZ, RZ, UR6 ;  /* 0x00000006ff067e24 */ /* 0x000fe2000f8e00ff */
[----:B----4-:R-:W-:Y:S01]  /*6320*/  MOV R11, UR5 ;  /* 0x00000005000b7c02 */ /* 0x010fe20008000f00 */
[----:B------:R-:W-:Y:S02]  /*6330*/  IMAD.U32 R10, RZ, RZ, UR4 ;  /* 0x00000004ff0a7e24 */ /* 0x000fe4000f8e00ff */
[----:B------:R-:W-:Y:S07]  /*6340*/  LEPC R20, `(.L_x_112) ;  /* 0x000000001014794e */ /* 0x000fee0000000000 */
[----:B---3-5:R-:W-:Y:S05]  /*6350*/  CALL.ABS.NOINC R2 ;  /* 0x0000000002007343 */ /* 0x028fea0003c00000 */
.L_x_112:
[----:B------:R-:W-:Y:S01]  /*6360*/  LOP3.LUT P0, RZ, R104, 0x1b0, RZ, 0xc0, !PT ;  /* 0x000001b068ff7812 */ /* 0x000fe2000780c0ff */
[----:B------:R-:W-:Y:S11]  /*6370*/  BSSY.RECONVERGENT B6, `(.L_x_113) ;  /* 0x0000013000067945 */ /* 0x000ff60003800200 */
[----:B------:R-:W-:Y:S01]  /*6380*/  @!UPT UIADD3 URZ, UPT, UPT, URZ, URZ, URZ ;  /* 0x000000fffffff290 */ /* 0x000fe2000fffe0ff */
[----:B------:R-:W-:Y:S05]  /*6390*/  @!P0 BRA `(.L_x_114) ;  /* 0x0000000000408947 */ /* 0x000fea0003800000 */
        /* <DEDUP_REMOVED lines=16> */
.L_x_114:
[----:B------:R-:W-:Y:S05]  /*64a0*/  BSYNC.RECONVERGENT B6 ;  /* 0x0000000000067941 */ /* 0x000fea0003800200 */
.L_x_113:
[----:B------:R-:W-:Y:S01]  /*64b0*/  ISETP.NE.U32.AND P4, PT, R86, RZ, PT ;  /* 0x000000ff5600720c */ /* 0x000fe20003f85070 */
[----:B------:R-:W-:Y:S01]  /*64c0*/  UISETP.NE.AND UP2, UPT, UR50, URZ, UPT ;  /* 0x000000ff3200728c */ /* 0x000fe2000bf45270 */
[----:B------:R-:W-:Y:S01]  /*64d0*/  ISETP.NE.U32.AND P2, PT, RZ, UR38, PT ;  /* 0x00000026ff007c0c */ /* 0x000fe2000bf45070 */
[----:B------:R-:W-:Y:S01]  /*64e0*/  UISETP.NE.U32.AND UP1, UPT, UR44, URZ, UPT ;  /* 0x000000ff2c00728c */ /* 0x000fe2000bf25070 */
[----:B------:R-:W-:Y:S01]  /*64f0*/  ISETP.NE.AND.EX P4, PT, R87, RZ, PT, P4 ;  /* 0x000000ff5700720c */ /* 0x000fe20003f85340 */
[----:B------:R-:W-:Y:S01]  /*6500*/  UPLOP3.LUT UP0, UPT, UPT, UPT, UPT, 0x40, 0x4 ;  /* 0x000000000004789c */ /* 0x000fe20003f0e870 */
[----:B------:R-:W-:Y:S01]  /*6510*/  ISETP.NE.AND.EX P2, PT, RZ, UR39, PT, P2 ;  /* 0x00000027ff007c0c */ /* 0x000fe2000bf45320 */
[----:B------:R-:W-:Y:S01]  /*6520*/  UISETP.NE.AND.EX UP1, UPT, UR45, URZ, UPT, UP1 ;  /* 0x000000ff2d00728c */ /* 0x000fe2000bf25310 */
[----:B------:R-:W-:Y:S04]  /*6530*/  PLOP3.LUT P1, PT, PT, PT, UP2, 0x80, 0x8 ;  /* 0x000000000008781c */ /* 0x000fe80003f2f028 */
[----:B------:R-:W-:Y:S06]  /*6540*/  @UP2 UPLOP3.LUT UP0, UPT, UPT, UPT, UP1, 0x80, 0x8 ;  /* 0x000000000008289c */ /* 0x000fec0003f0f010 */
[----:B------:R-:W-:Y:S01]  /*6550*/  PLOP3.LUT P0, PT, PT, PT, UP0, 0x80, 0x8 ;  /* 0x000000000008781c */ /* 0x000fe20003f0f008 */
[----:B------:R-:W-:Y:S01]  /*6560*/  @!UPT UIADD3 URZ, UPT, UPT, URZ, URZ, URZ ;  /* 0x000000fffffff290 */ /* 0x000fe2000fffe0ff */
[----:B------:R-:W-:Y:S11]  /*6570*/  BRA.U !UP1, `(.L_x_115) ;  /* 0x0000000109387547 */ /* 0x000ff6000b800000 */
[----:B------:R-:W-:Y:S01]  /*6580*/  UISETP.NE.U32.AND UP0, UPT, UR38, URZ, UPT ;  /* 0x000000ff2600728c */ /* 0x000fe2000bf05070 */
[----:B------:R-:W-:Y:S02]  /*6590*/  HFMA2 R0, -RZ, RZ, 0, 5.9604644775390625e-08 ;  /* 0x00000001ff007431 */ /* 0x000fe400000001ff */
[----:B------:R-:W-:Y:S01]  /*65a0*/  IMAD.MOV.U32 R91, RZ, RZ, 0x1 ;  /* 0x00000001ff5b7424 */ /* 0x000fe200078e00ff */
[----:B------:R-:W-:Y:S06]  /*65b0*/  UISETP.NE.AND.EX UP0, UPT, UR39, URZ, UPT, UP0 ;  /* 0x000000ff2700728c */ /* 0x000fec000bf05300 */
[----:B------:R-:W-:Y:S05]  /*65c0*/  PLOP3.LUT P3, PT, PT, PT, UP0, 0x80, 0x8 ;  /* 0x000000000008781c */ /* 0x000fea0003f6f008 */
[----:B------:R-:W1:Y:S01]  /*65d0*/  @UP0 LDCU.64 UR6, c[0x0][0x888] ;  /* 0x00011100ff0607ac */ /* 0x000e620008000a00 */
[----:B------:R-:W-:Y:S07]  /*65e0*/  @UP0 UIMAD UR4, UR36, UR44, URZ ;  /* 0x0000002c240402a4 */ /* 0x000fee000f8e02ff */
[----:B------:R-:W-:Y:S01]  /*65f0*/  @!P3 PRMT R91, R0, 0x7610, R91 ;  /* 0x00007610005bb816 */ /* 0x000fe2000000005b */
[----:B-1----:R-:W-:Y:S03]  /*6600*/  @UP0 UIMAD.WIDE UR6, UR4, 0x4, UR6 ;  /* 0x00000004040608a5 */ /* 0x002fe6000f8e0206 */
[----:B------:R-:W1:Y:S03]  /*6610*/  @!UP0 LDCU UR4, c[0x0][0x880] ;  /* 0x00011000ff0487ac */ /* 0x000e660008000800 */
[----:B------:R-:W-:Y:S01]  /*6620*/  IMAD.U32 R2, RZ, RZ, UR6 ;  /* 0x00000006ff027e24 */ /* 0x000fe2000f8e00ff */
[----:B------:R-:W-:Y:S05]  /*6630*/  MOV R3, UR7 ;  /* 0x0000000700037c02 */ /* 0x000fea0008000f00 */
[----:B-----5:R2:W5:Y:S02]  /*6640*/  @P3 LDG.E R50, desc[UR46][R2.64] ;  /* 0x0000002e02323981 */ /* 0x020564000c1e1900 */
[----:B-12---:R-:W-:Y:S02]  /*6650*/  @!P3 IMAD.U32 R50, RZ, RZ, UR4 ;  /* 0x00000004ff32be24 */ /* 0x006fe4000f8e00ff */
.L_x_115:
[----:B------:R-:W-:Y:S05]  /*6660*/  @!P4 BRA `(.L_x_116) ;  /* 0x000000000020c947 */ /* 0x000fea0003800000 */
[----:B------:R-:W-:Y:S04]  /*6670*/  ISETP.NE.U32.AND P3, PT, R84, RZ, PT ;  /* 0x000000ff5400720c */ /* 0x000fe80003f65070 */
[----:B------:R-:W-:Y:S11]  /*6680*/  ISETP.NE.AND.EX P3, PT, R85, RZ, PT, P3 ;  /* 0x000000ff5500720c */ /* 0x000ff60003f65330 */
[----:B------:R-:W-:Y:S02]  /*6690*/  @!UPT UIADD3 URZ, UPT, UPT, URZ, URZ, URZ ;  /* 0x000000fffffff290 */ /* 0x000fe4000fffe0ff */
[----:B------:R-:W1:Y:S01]  /*66a0*/  @P3 LDC.64 R2, c[0x0][0x8a8] ;  /* 0x00022a00ff023b82 */ /* 0x000e620000000a00 */
[----:B------:R-:W-:Y:S04]  /*66b0*/  @P3 IMAD R0, R86, UR36, RZ ;  /* 0x0000002456003c24 */ /* 0x000fe8000f8e02ff */
[----:B-1----:R-:W-:Y:S05]  /*66c0*/  @P3 IMAD.WIDE R2, R0, 0x4, R2 ;  /* 0x0000000400023825 */ /* 0x002fea00078e0202 */
[----:B-----5:R1:W5:Y:S02]  /*66d0*/  @P3 LDG.E R47, desc[UR46][R2.64] ;  /* 0x0000002e022f3981 */ /* 0x020364000c1e1900 */
[----:B-1----:R-:W2:Y:S02]  /*66e0*/  @!P3 LDC R47, c[0x0][0x8a0] ;  /* 0x00022800ff2fbb82 */ /* 0x002ea40000000800 */
.L_x_116:
[----:B-----5:R-:W-:Y:S01]  /*66f0*/  ISETP.NE.AND P4, PT, R50, RZ, PT ;  /* 0x000000ff3200720c */ /* 0x020fe20003f85270 */
[----:B------:R-:W-:Y:S01]  /*6700*/  BSSY B1, `(.L_x_117) ;  /* 0x0000042000017945 */ /* 0x000fe20003800000 */
[----:B------:R-:W-:Y:S01]  /*6710*/  SEL R9, RZ, 0xffffffff, P2 ;  /* 0xffffffffff097807 */ /* 0x000fe20001000000 */
[----:B------:R-:W-:Y:S01]  /*6720*/  IMAD.MOV.U32 R55, RZ, RZ, 0x1 ;  /* 0x00000001ff377424 */ /* 0x000fe200078e00ff */
[----:B------:R-:W-:Y:S02]  /*6730*/  LOP3.LUT P3, RZ, R91, 0xff, RZ, 0xc0, !PT ;  /* 0x000000ff5bff7812 */ /* 0x000fe4000786c0ff */
[----:B------:R-:W-:Y:S02]  /*6740*/  CS2R R62, SRZ ;  /* 0x00000000003e7805 */ /* 0x000fe4000001ff00 */
[----:B------:R-:W-:Y:S02]  /*6750*/  @P1 SEL R2, RZ, 0xffffffff, P4 ;  /* 0xffffffffff021807 */ /* 0x000fe40002000000 */
[----:B------:R-:W-:Y:S02]  /*6760*/  CS2R R60, SRZ ;  /* 0x00000000003c7805 */ /* 0x000fe4000001ff00 */
[----:B------:R-:W-:Y:S02]  /*6770*/  LEA R0, R100, UR49, 0x3 ;  /* 0x0000003164007c11 */ /* 0x000fe4000f8e18ff */
[----:B------:R-:W-:Y:S02]  /*6780*/  CS2R R58, SRZ ;  /* 0x00000000003a7805 */ /* 0x000fe4000001ff00 */
[----:B------:R-:W-:Y:S02]  /*6790*/  @P0 SEL R2, R9, R2, !P3 ;  /* 0x0000000209020207 */ /* 0x000fe40005800000 */
[----:B------:R-:W-:Y:S02]  /*67a0*/  CS2R R56, SRZ ;  /* 0x0000000000387805 */ /* 0x000fe4000001ff00 */
[----:B------:R-:W-:Y:S02]  /*67b0*/  LEA R108, R44, UR49, 0x3 ;  /* 0x000000312c6c7c11 */ /* 0x000fe4000f8e18ff */
[----:B------:R-:W-:Y:S02]  /*67c0*/  @P1 LOP3.LUT R2, R2, 0x1, RZ, 0xc0, !PT ;  /* 0x0000000102021812 */ /* 0x000fe400078ec0ff */
[----:B------:R-:W-:Y:S02]  /*67d0*/  SHF.L.U32 R7, R102, 0x1f, RZ ;  /* 0x0000001f66077819 */ /* 0x000fe400000006ff */
[----:B------:R-:W-:Y:S02]  /*67e0*/  ISETP.NE.U32.OR P6, PT, R2, 0x1, !P1 ;  /* 0x000000010200780c */ /* 0x000fe40004fc5470 */
[----:B------:R-:W-:Y:S02]  /*67f0*/  PLOP3.LUT P2, PT, PT, PT, UP1, 0x80, 0x8 ;  /* 0x000000000008781c */ /* 0x000fe40003f4f018 */
[C---:B------:R-:W-:Y:S02]  /*6800*/  LEA.HI R5, R44.reuse, R44, RZ, 0x1 ;  /* 0x0000002c2c057211 */ /* 0x040fe400078f08ff */
[----:B------:R-:W-:Y:S02]  /*6810*/  SEL R2, RZ, 0xffffffff, P4 ;  /* 0xffffffffff027807 */ /* 0x000fe40002000000 */
[----:B------:R-:W-:Y:S01]  /*6820*/  P2R R64, PR, RZ, 0x40 ;  /* 0x00000040ff407803 */ /* 0x000fe20000000000 */
[C---:B------:R-:W-:Y:S01]  /*6830*/  IMAD.SHL.U32 R3, R5.reuse, 0x40, RZ ;  /* 0x0000004005037824 */ /* 0x040fe200078e00ff */
[----:B------:R-:W-:Y:S03]  /*6840*/  LOP3.LUT R5, R5, 0xffe, RZ, 0xc0, !PT ;  /* 0x00000ffe05057812 */ /* 0x000fe600078ec0ff */
[----:B------:R-:W-:Y:S02]  /*6850*/  @P6 SHF.L.U32 R11, R99, 0x1f, RZ ;  /* 0x0000001f630b6819 */ /* 0x000fe400000006ff */
[----:B------:R-:W-:Y:S01]  /*6860*/  @P2 SEL R2, R9, R2, !P3 ;  /* 0x0000000209022207 */ /* 0x000fe20005800000 */
[----:B------:R-:W-:Y:S01]  /*6870*/  IMAD.IADD R48, R44, 0x1, -R5 ;  /* 0x000000012c307824 */ /* 0x000fe200078e0a05 */
[----:B------:R-:W1:Y:S01]  /*6880*/  @P6 SYNCS.PHASECHK.TRANS64.TRYWAIT P1, [R0+URZ+0x220], R11 ;  /* 0x0002200b000065a7 */ /* 0x000e6200080211ff */
[----:B------:R-:W-:Y:S02]  /*6890*/  LOP3.LUT R3, R3, 0xffffff80, RZ, 0xc0, !PT ;  /* 0xffffff8003037812 */ /* 0x000fe400078ec0ff */
[----:B------:R-:W-:Y:S03]  /*68a0*/  LOP3.LUT R2, R2, 0x1, RZ, 0xc0, !PT ;  /* 0x0000000102027812 */ /* 0x000fe600078ec0ff */
[----:B------:R-:W-:Y:S01]  /*68b0*/  IMAD.IADD R3, R46, 0x1, R3 ;  /* 0x000000012e037824 */ /* 0x000fe200078e0203 */
[----:B------:R-:W-:Y:S03]  /*68c0*/  ISETP.NE.U32.AND P5, PT, R2, 0x1, PT ;  /* 0x000000010200780c */ /* 0x000fe60003fa5070 */
[----:B------:R-:W-:Y:S01]  /*68d0*/  IMAD R48, R48, 0x100000, R3 ;  /* 0x0010000030307824 */ /* 0x000fe200078e0203 */
[----:B------:R-:W-:Y:S01]  /*68e0*/  P2R R72, PR, RZ, 0x20 ;  /* 0x00000020ff487803 */ /* 0x000fe20000000000 */
[----:B------:R3:W4:Y:S01]  /*68f0*/  SYNCS.PHASECHK.TRANS64.TRYWAIT P0, [R108+URZ+0x270], R7 ;  /* 0x000270076c0075a7 */ /* 0x00072200080011ff */
[----:B-1----:R-:W-:Y:S01]  /*6900*/  @P6 SEL R55, RZ, 0x1, !P1 ;  /* 0x00000001ff376807 */ /* 0x002fe20004800000 */
[----:B---3--:R-:W-:Y:S06]  /*6910*/  @!P6 BRA `(.L_x_118) ;  /* 0x000000000080e947 */ /* 0x008fec0003800000 */
[----:B------:R-:W-:Y:S01]  /*6920*/  @P5 IMAD R4, R100, 0x1000, R95 ;  /* 0x0000100064045824 */ /* 0x000fe200078e025f */
[----:B------:R-:W-:Y:S01]  /*6930*/  ISETP.NE.AND P1, PT, R55, RZ, PT ;  /* 0x000000ff3700720c */ /* 0x000fe20003f25270 */
[----:B------:R-:W-:Y:S01]  /*6940*/  BSSY B0, `(.L_x_119) ;  /* 0x000000b000007945 */ /* 0x000fe20003800000 */
[----:B------:R-:W-:Y:S01]  /*6950*/  CS2R R58, SRZ ;  /* 0x00000000003a7805 */ /* 0x000fe2000001ff00 */
[----:B------:R-:W-:Y:S01]  /*6960*/  @P5 VIADD R2, R4, UR49 ;  /* 0x0000003104025c36 */ /* 0x000fe20008000000 */
[----:B------:R-:W-:Y:S02]  /*6970*/  CS2R R56, SRZ ;  /* 0x0000000000387805 */ /* 0x000fe4000001ff00 */
[----:B------:R-:W-:Y:S02]  /*6980*/  CS2R R62, SRZ ;  /* 0x00000000003e7805 */ /* 0x000fe4000001ff00 */
[----:B------:R-:W-:Y:S01]  /*6990*/  CS2R R60, SRZ ;  /* 0x00000000003c7805 */ /* 0x000fe2000001ff00 */
[----:B------:R-:W-:Y:S04]  /*69a0*/  @P5 IMAD R2, R103, -0x10, R2 ;  /* 0xfffffff067025824 */ /* 0x000fe800078e0202 */
[----:B------:R-:W-:Y:S05]  /*69b0*/  @P1 BRA `(.L_x_120) ;  /* 0x00000000000c1947 */ /* 0x000fea0003800000 */
[----:B------:R-:W-:Y:S04]  /*69c0*/  SHF.L.U32 R3, R99, 0x1f, RZ ;  /* 0x0000001f63037819 */ /* 0x000fe800000006ff */
[----:B------:R-:W1:Y:S02]  /*69d0*/  SYNCS.PHASECHK.TRANS64.TRYWAIT P1, [R0+URZ+0x220], R3 ;  /* 0x00022003000075a7 */ /* 0x000e6400080211ff */
[----:B-1----:R-:W-:Y:S05]  /*69e0*/  @!P1 BRA `(.L_x_121) ;  /* 0x0000002c00e09947 */ /* 0x002fea0003800000 */
.L_x_120:
[----:B------:R-:W-:Y:S05]  /*69f0*/  BSYNC B0 ;  /* 0x0000000000007941 */ /* 0x000fea0003800000 */
.L_x_119:
[----:B------:R-:W-:Y:S01]  /*6a00*/  ISETP.NE.AND P1, PT, R72, RZ, PT ;  /* 0x000000ff4800720c */ /* 0x000fe20003f25270 */
[----:B-1----:R-:W-:Y:S02]  /*6a10*/  VIADD R3, R0, 0x230 ;  /* 0x0000023000037836 */ /* 0x002fe40000000000 */
[----:B------:R-:W-:Y:S02]  /*6a20*/  IMAD.U32 R0, RZ, RZ, UR37 ;  /* 0x00000025ff007e24 */ /* 0x000fe4000f8e00ff */
[----:B------:R-:W-:Y:S03]  /*6a30*/  VIADD R100, R100, 0x1 ;  /* 0x0000000164647836 */ /* 0x000fe60000000000 */
[----:B------:R-:W-:Y:S05]  /*6a40*/  PRMT R0, R0, 0x654, R3 ;  /* 0x0000065400007816 */ /* 0x000fea0000000003 */
[----:B------:R1:W3:Y:S04]  /*6a50*/  @P1 LDS.128 R56, [R4+UR49+0x400] ;  /* 0x0004003104381984 */ /* 0x0002e80008000c00 */
[----:B------:R1:W1:Y:S01]  /*6a60*/  @P1 LDS.128 R60, [R2+0x410] ;  /* 0x00041000023c1984 */ /* 0x0002620000000c00 */
[C---:B------:R-:W-:Y:S01]  /*6a70*/  ISETP.NE.AND P1, PT, R100.reuse, 0x2, PT ;  /* 0x000000026400780c */ /* 0x040fe20003f25270 */
[----:B------:R-:W-:Y:S01]  /*6a80*/  @!PT LDS RZ, [RZ] ;  /* 0x00000000fffff984 */ /* 0x000fe20000000800 */
[----:B------:R-:W-:Y:S01]  /*6a90*/  @!PT LDS RZ, [RZ] ;  /* 0x00000000fffff984 */ /* 0x000fe20000000800 */
[----:B------:R-:W-:Y:S01]  /*6aa0*/  @!PT LDS RZ, [RZ] ;  /* 0x00000000fffff984 */ /* 0x000fe20000000800 */
[----:B------:R-:W-:Y:S01]  /*6ab0*/  @!PT LDS RZ, [RZ] ;  /* 0x00000000fffff984 */ /* 0x000fe20000000800 */
[----:B------:R5:W-:Y:S06]  /*6ac0*/  MEMBAR.ALL.CTA ;  /* 0x0000000000007992 */ /* 0x000bec0000008000 */
[----:B-----5:R-:W5:Y:S01]  /*6ad0*/  FENCE.VIEW.ASYNC.S ;  /* 0x00000000000073c6 */ /* 0x020f620000000000 */
[----:B------:R-:W-:Y:S01]  /*6ae0*/  SEL R100, R100, RZ, P1 ;  /* 0x000000ff64647207 */ /* 0x000fe20000800000 */
[----:B-----5:R5:W-:Y:S02]  /*6af0*/  SYNCS.ARRIVE.TRANS64.RED.A1T0 RZ, [R0+URZ], RZ ;  /* 0x000000ff00ff79a7 */ /* 0x020be400081004ff */
[----:B-----5:R-:W-:Y:S04]  /*6b00*/  SEL R0, RZ, 0x1, P1 ;  /* 0x00000001ff007807 */ /* 0x020fe80000800000 */
[----:B---3--:R-:W-:Y:S02]  /*6b10*/  LOP3.LUT R99, R99, R0, RZ, 0x3c, !PT ;  /* 0x0000000063637212 */ /* 0x008fe400078e3cff */
.L_x_118:
[----:B------:R-:W-:Y:S05]  /*6b20*/  BSYNC B1 ;  /* 0x0000000000017941 */ /* 0x000fea0003800000 */
.L_x_117:
[----:B------:R-:W-:Y:S04]  /*6b30*/  SHF.R.U32.HI R3, RZ, 0x15, R48 ;  /* 0x00000015ff037819 */ /* 0x000fe80000011630 */
[----:B------:R-:W-:Y:S01]  /*6b40*/  LOP3.LUT P1, RZ, R3, 0x3, R96, 0x48, !PT ;  /* 0x0000000303ff7812 */ /* 0x000fe20007824860 */
[----:B------:R-:W-:Y:S01]  /*6b50*/  @!UPT UIADD3 URZ, UPT, UPT, URZ, URZ, URZ ;  /* 0x000000fffffff290 */ /* 0x000fe2000fffe0ff */
[----:B----4-:R-:W-:Y:S11]  /*6b60*/  @P0 BRA `(.L_x_122) ;  /* 0x0000000000080947 */ /* 0x010ff60003800000 */
[----:B------:R-:W3:Y:S02]  /*6b70*/  SYNCS.PHASECHK.TRANS64.TRYWAIT P0, [R108+URZ+0x270], R7 ;  /* 0x000270076c0075a7 */ /* 0x000ee400080011ff */
[----:B---3--:R-:W-:Y:S05]  /*6b80*/  @!P0 BRA `(.L_x_123) ;  /* 0x0000002c008c8947 */ /* 0x008fea0003800000 */
.L_x_122:
[----:B------:R-:W-:Y:S05]  /*6b90*/  @!P1 BRA `(.L_x_124) ;  /* 0x0000000000409947 */ /* 0x000fea0003800000 */
[----:B------:R-:W4:Y:S01]  /*6ba0*/  LDCU.64 UR8, c[0x4][0x70] ;  /* 0x01000e00ff0877ac */ /* 0x000f220008000a00 */
[----:B------:R-:W-:Y:S01]  /*6bb0*/  MOV R3, 0x0 ;  /* 0x0000000000037802 */ /* 0x000fe20000000f00 */
[----:B------:R-:W-:Y:S02]  /*6bc0*/  HFMA2 R12, -RZ, RZ, 0, 5.9604644775390625e-08 ;  /* 0x00000001ff0c7431 */ /* 0x000fe400000001ff */
[----:B------:R-:W-:Y:S02]  /*6bd0*/  IMAD.MOV.U32 R8, RZ, RZ, 0x192 ;  /* 0x00000192ff087424 */ /* 0x000fe400078e00ff */
[----:B------:R-:W-:Y:S01]  /*6be0*/  IMAD.MOV.U32 R13, RZ, RZ, RZ ;  /* 0x000000ffff0d7224 */ /* 0x000fe200078e00ff */
[----:B------:R-:W3:Y:S01]  /*6bf0*/  LDCU.64 UR6, c[0x4][0x78] ;  /* 0x01000f00ff0677ac */ /* 0x000ee20008000a00 */
[----:B-1----:R-:W1:Y:S01]  /*6c00*/  LDC.64 R2, c[0x4][R3] ;  /* 0x0100000003027b82 */ /* 0x002e620000000a00 */
[----:B------:R-:W5:Y:S01]  /*6c10*/  LDCU.64 UR4, c[0x4][0x10] ;  /* 0x01000200ff0477ac */ /* 0x000f620008000a00 */
[----:B----4-:R-:W-:Y:S01]  /*6c20*/  MOV R5, UR9 ;  /* 0x0000000900057c02 */ /* 0x010fe20008000f00 */
[----:B------:R-:W-:Y:S01]  /*6c30*/  IMAD.U32 R4, RZ, RZ, UR8 ;  /* 0x00000008ff047e24 */ /* 0x000fe2000f8e00ff */
[----:B---3--:R-:W-:Y:S01]  /*6c40*/  MOV R7, UR7 ;  /* 0x0000000700077c02 */ /* 0x008fe20008000f00 */
[----:B------:R-:W-:Y:S01]  /*6c50*/  IMAD.U32 R6, RZ, RZ, UR6 ;  /* 0x00000006ff067e24 */ /* 0x000fe2000f8e00ff */
[----:B-----5:R-:W-:Y:S01]  /*6c60*/  MOV R11, UR5 ;  /* 0x00000005000b7c02 */ /* 0x020fe20008000f00 */
[----:B------:R-:W-:Y:S02]  /*6c70*/  IMAD.U32 R10, RZ, RZ, UR4 ;  /* 0x00000004ff0a7e24 */ /* 0x000fe4000f8e00ff */
[----:B------:R-:W-:Y:S07]  /*6c80*/  LEPC R20, `(.L_x_124) ;  /* 0x000000001014794e */ /* 0x000fee0000000000 */
[----:B-12---:R-:W-:Y:S05]  /*6c90*/  CALL.ABS.NOINC R2 ;  /* 0x0000000002007343 */ /* 0x006fea0003c00000 */
.L_x_124:
[----:B------:R-:W-:Y:S05]  /*6ca0*/  WARPSYNC.ALL ;  /* 0x0000000000007948 */ /* 0x000fea0003800000 */
[----:B------:R-:W-:Y:S01]  /*6cb0*/  R2UR UR4, R48 ;  /* 0x00000000300472ca */ /* 0x000fe200000e0000 */
[----:B------:R-:W-:Y:S01]  /*6cc0*/  BSSY.RECONVERGENT B0, `(.L_x_125) ;  /* 0x00000a0000007945 */ /* 0x000fe20003800200 */
[C---:B------:R-:W-:Y:S02]  /*6cd0*/  SHF.L.U32 R51, R56.reuse, 0x10, RZ ;  /* 0x0000001038337819 */ /* 0x040fe400000006ff */
[C---:B------:R-:W-:Y:S02]  /*6ce0*/  PRMT R49, R56.reuse, 0x8880, RZ ;  /* 0x0000888038317816 */ /* 0x040fe400000000ff */
[----:B------:R-:W-:Y:S02]  /*6cf0*/  SHF.R.S32.HI R51, RZ, 0x18, R51 ;  /* 0x00000018ff337819 */ /* 0x000fe40000011433 */
[----:B------:R-:W-:Y:S02]  /*6d00*/  SHF.L.U32 R52, R56, 0x8, RZ ;  /* 0x0000000838347819 */ /* 0x000fe400000006ff */
[C---:B------:R-:W-:Y:S02]  /*6d10*/  PRMT R54, R58.reuse, 0x8880, RZ ;  /* 0x000088803a367816 */ /* 0x040fe400000000ff */
[----:B------:R-:W-:Y:S01]  /*6d20*/  SHF.L.U32 R53, R58, 0x8, RZ ;  /* 0x000000083a357819 */ /* 0x000fe200000006ff */
[----:B-1-3--:R-:W-:Y:S01]  /*6d30*/  LDTM.16dp32bit_t0_t15.x32 R4, tmem[UR4] ;  /* 0x00000004000479ee */ /* 0x00afe20008a80000 */
[----:B------:R-:W2:Y:S01]  /*6d40*/  LDTM.16dp32bit_t16_t31.x32 R4, tmem[UR4+0x20] ;  /* 0x00002004000479ee */ /* 0x000ea20008aa0000 */
[----:B------:R-:W-:Y:S02]  /*6d50*/  ISETP.NE.AND P6, PT, R64, RZ, PT ;  /* 0x000000ff4000720c */ /* 0x000fe40003fc5270 */
[----:B------:R-:W-:Y:S02]  /*6d60*/  IADD3 R74, PT, PT, R95, UR49, RZ ;  /* 0x000000315f4a7c10 */ /* 0x000fe4000fffe0ff */
[----:B------:R-:W-:Y:S02]  /*6d70*/  SHF.L.U32 R73, R97, 0x4, RZ ;  /* 0x0000000461497819 */ /* 0x000fe400000006ff */
[----:B------:R-:W-:Y:S02]  /*6d80*/  SHF.R.S32.HI R53, RZ, 0x18, R53 ;  /* 0x00000018ff357819 */ /* 0x000fe40000011435 */
[----:B------:R-:W-:Y:S02]  /*6d90*/  IADD3 R112, PT, PT, R74, R73, RZ ;  /* 0x000000494a707210 */ /* 0x000fe40007ffe0ff */
[----:B------:R-:W-:Y:S01]  /*6da0*/  ISETP.NE.AND P0, PT, R105, RZ, PT ;  /* 0x000000ff6900720c */ /* 0x000fe20003f05270 */
[C---:B--2---:R-:W-:Y:S02]  /*6db0*/  IMAD R0, R47.reuse, R4, RZ ;  /* 0x000000042f007224 */ /* 0x044fe400078e02ff */
[----:B------:R-:W-:Y:S02]  /*6dc0*/  IMAD R2, R47, R5, RZ ;  /* 0x000000052f027224 */ /* 0x000fe400078e02ff */
[----:B------:R-:W-:Y:S01]  /*6dd0*/  IMAD R0, R49, R50, R0 ;  /* 0x0000003231007224 */ /* 0x000fe200078e0200 */
[----:B------:R-:W-:Y:S01]  /*6de0*/  SHF.R.S32.HI R49, RZ, 0x18, R52 ;  /* 0x00000018ff317819 */ /* 0x000fe20000011434 */
[----:B------:R-:W-:Y:S01]  /*6df0*/  IMAD R3, R47, R6, RZ ;  /* 0x000000062f037224 */ /* 0x000fe200078e02ff */
[----:B------:R-:W-:Y:S01]  /*6e00*/  SHF.L.U32 R52, R57, 0x10, RZ ;  /* 0x0000001039347819 */ /* 0x000fe200000006ff */
[-C--:B------:R-:W-:Y:S01]  /*6e10*/  IMAD R2, R51, R50.reuse, R2 ;  /* 0x0000003233027224 */ /* 0x080fe200078e0202 */
[----:B------:R-:W-:Y:S01]  /*6e20*/  SHF.R.S32.HI R51, RZ, 0x18, R56 ;  /* 0x00000018ff337819 */ /* 0x000fe20000011438 */
[----:B------:R-:W-:Y:S02]  /*6e30*/  IMAD R7, R47, R7, RZ ;  /* 0x000000072f077224 */ /* 0x000fe400078e02ff */
[-C--:B------:R-:W-:Y:S01]  /*6e40*/  IMAD R3, R49, R50.reuse, R3 ;  /* 0x0000003231037224 */ /* 0x080fe200078e0203 */
[----:B------:R-:W-:Y:S01]  /*6e50*/  PRMT R49, R57, 0x8880, RZ ;  /* 0x0000888039317816 */ /* 0x000fe200000000ff */
[----:B------:R-:W-:Y:S01]  /*6e60*/  IMAD R7, R51, R50, R7 ;  /* 0x0000003233077224 */ /* 0x000fe200078e0207 */
[----:B------:R-:W-:Y:S01]  /*6e70*/  SHF.R.S32.HI R51, RZ, 0x18, R52 ;  /* 0x00000018ff337819 */ /* 0x000fe20000011434 */
[----:B------:R-:W-:Y:S02]  /*6e80*/  IMAD R4, R47, R8, RZ ;  /* 0x000000082f047224 */ /* 0x000fe400078e02ff */
[----:B------:R-:W-:Y:S01]  /*6e90*/  IMAD.SHL.U32 R52, R57, 0x100, RZ ;  /* 0x0000010039347824 */ /* 0x000fe200078e00ff */
[----:B------:R-:W-:Y:S01]  /*6ea0*/  I2IP.S8.S32.SAT R65, R7, R3, RZ ;  /* 0x0000000307417239 */ /* 0x000fe200000014ff */
[----:B------:R-:W-:Y:S02]  /*6eb0*/  IMAD R5, R47, R9, RZ ;  /* 0x000000092f057224 */ /* 0x000fe400078e02ff */
[----:B------:R-:W-:Y:S01]  /*6ec0*/  IMAD R4, R49, R50, R4 ;  /* 0x0000003231047224 */ /* 0x000fe200078e0204 */
[----:B------:R-:W-:Y:S01]  /*6ed0*/  SHF.R.S32.HI R49, RZ, 0x18, R52 ;  /* 0x00000018ff317819 */ /* 0x000fe20000011434 */
[----:B------:R-:W-:Y:S01]  /*6ee0*/  IMAD R6, R47, R10, RZ ;  /* 0x0000000a2f067224 */ /* 0x000fe200078e02ff */
[----:B------:R-:W-:Y:S01]  /*6ef0*/  I2IP.S8.S32.SAT R64, R2, R0, R65 ;  /* 0x0000000002407239 */ /* 0x000fe20000001441 */
[-C--:B------:R-:W-:Y:S01]  /*6f00*/  IMAD R5, R51, R50.reuse, R5 ;  /* 0x0000003233057224 */ /* 0x080fe200078e0205 */
[----:B------:R-:W-:Y:S01]  /*6f10*/  SHF.L.U32 R52, R58, 0x10, RZ ;  /* 0x000000103a347819 */ /* 0x000fe200000006ff */
[----:B------:R-:W-:Y:S01]  /*6f20*/  IMAD R11, R47, R11, RZ ;  /* 0x0000000b2f0b7224 */ /* 0x000fe200078e02ff */
[----:B------:R-:W-:Y:S01]  /*6f30*/  SHF.R.S32.HI R51, RZ, 0x18, R57 ;  /* 0x00000018ff337819 */ /* 0x000fe20000011439 */
[----:B------:R-:W-:Y:S01]  /*6f40*/  IMAD R6, R49, R50, R6 ;  /* 0x0000003231067224 */ /* 0x000fe200078e0206 */
[----:B------:R-:W-:Y:S01]  /*6f50*/  SHF.R.S32.HI R52, RZ, 0x18, R52 ;  /* 0x00000018ff347819 */ /* 0x000fe20000011434 */
[C---:B------:R-:W-:Y:S02]  /*6f60*/  IMAD R8, R47.reuse, R12, RZ ;  /* 0x0000000c2f087224 */ /* 0x040fe400078e02ff */
[----:B------:R-:W-:Y:S02]  /*6f70*/  IMAD.MOV.U32 R49, RZ, RZ, R54 ;  /* 0x000000ffff317224 */ /* 0x000fe400078e0036 */
[----:B------:R-:W-:Y:S02]  /*6f80*/  IMAD R9, R47, R13, RZ ;  /* 0x0000000d2f097224 */ /* 0x000fe400078e02ff */
[----:B------:R-:W-:Y:S01]  /*6f90*/  IMAD R11, R51, R50, R11 ;  /* 0x00000032330b7224 */ /* 0x000fe200078e020b */
[----:B------:R-:W-:Y:S01]  /*6fa0*/  SHF.R.S32.HI R51, RZ, 0x18, R58 ;  /* 0x00000018ff337819 */ /* 0x000fe2000001143a */
[----:B------:R-:W-:Y:S02]  /*6fb0*/  IMAD R10, R47, R14, RZ ;  /* 0x0000000e2f0a7224 */ /* 0x000fe400078e02ff */
[----:B------:R-:W-:Y:S01]  /*6fc0*/  IMAD R8, R49, R50, R8 ;  /* 0x0000003231087224 */ /* 0x000fe200078e0208 */
[----:B------:R-:W-:Y:S01]  /*6fd0*/  I2IP.S8.S32.SAT R65, R11, R6, RZ ;  /* 0x000000060b417239 */ /* 0x000fe200000014ff */
[----:B------:R-:W-:Y:S01]  /*6fe0*/  IMAD R15, R47, R15, RZ ;  /* 0x0000000f2f0f7224 */ /* 0x000fe200078e02ff */
[----:B------:R-:W-:Y:S01]  /*6ff0*/  PRMT R49, R59, 0x8880, RZ ;  /* 0x000088803b317816 */ /* 0x000fe200000000ff */
[----:B------:R-:W-:Y:S01]  /*7000*/  IMAD R9, R52, R50, R9 ;  /* 0x0000003234097224 */ /* 0x000fe200078e0209 */
[----:B------:R-:W-:Y:S01]  /*7010*/  I2IP.S8.S32.SAT R65, R5, R4, R65 ;  /* 0x0000000405417239 */ /* 0x000fe20000001441 */
[-C--:B------:R-:W-:Y:S01]  /*7020*/  IMAD R10, R53, R50.reuse, R10 ;  /* 0x00000032350a7224 */ /* 0x080fe200078e020a */
[----:B------:R-:W-:Y:S01]  /*7030*/  SHF.L.U32 R53, R59, 0x8, RZ ;  /* 0x000000083b357819 */ /* 0x000fe200000006ff */
[----:B------:R-:W-:Y:S01]  /*7040*/  IMAD R15, R51, R50, R15 ;  /* 0x00000032330f7224 */ /* 0x000fe200078e020f */
[----:B------:R-:W-:Y:S01]  /*7050*/  SHF.L.U32 R51, R59, 0x10, RZ ;  /* 0x000000103b337819 */ /* 0x000fe200000006ff */
[C---:B------:R-:W-:Y:S01]  /*7060*/  IMAD R12, R47.reuse, R16, RZ ;  /* 0x000000102f0c7224 */ /* 0x040fe200078e02ff */
[----:B------:R-:W-:Y:S01]  /*7070*/  SHF.R.S32.HI R53, RZ, 0x18, R53 ;  /* 0x00000018ff357819 */ /* 0x000fe20000011435 */
[C---:B------:R-:W-:Y:S01]  /*7080*/  IMAD R13, R47.reuse, R17, RZ ;  /* 0x000000112f0d7224 */ /* 0x040fe200078e02ff */
[----:B------:R-:W-:Y:S01]  /*7090*/  SHF.R.S32.HI R51, RZ, 0x18, R51 ;  /* 0x00000018ff337819 */ /* 0x000fe20000011433 */
[----:B------:R-:W-:Y:S01]  /*70a0*/  IMAD R14, R47, R18, RZ ;  /* 0x000000122f0e7224 */ /* 0x000fe200078e02ff */
[----:B------:R-:W-:Y:S01]  /*70b0*/  I2IP.S8.S32.SAT R66, R15, R10, RZ ;  /* 0x0000000a0f427239 */ /* 0x000fe200000014ff */
[----:B------:R-:W-:Y:S01]  /*70c0*/  IMAD R12, R49, R50, R12 ;  /* 0x00000032310c7224 */ /* 0x000fe200078e020c */
[----:B------:R-:W-:Y:S01]  /*70d0*/  SHF.R.S32.HI R49, RZ, 0x18, R59 ;  /* 0x00000018ff317819 */ /* 0x000fe2000001143b */
[----:B------:R-:W-:Y:S01]  /*70e0*/  IMAD R19, R47, R19, RZ ;  /* 0x000000132f137224 */ /* 0x000fe200078e02ff */
[----:B------:R-:W-:Y:S01]  /*70f0*/  I2IP.S8.S32.SAT R66, R9, R8, R66 ;  /* 0x0000000809427239 */ /* 0x000fe20000001442 */
[-C--:B------:R-:W-:Y:S01]  /*7100*/  IMAD R13, R51, R50.reuse, R13 ;  /* 0x00000032330d7224 */ /* 0x080fe200078e020d */
[C---:B------:R-:W-:Y:S01]  /*7110*/  PRMT R51, R60.reuse, 0x8880, RZ ;  /* 0x000088803c337816 */ /* 0x040fe200000000ff */
[-C--:B------:R-:W-:Y:S01]  /*7120*/  IMAD R14, R53, R50.reuse, R14 ;  /* 0x00000032350e7224 */ /* 0x080fe200078e020e */
[----:B------:R-:W-:Y:S01]  /*7130*/  PRMT R53, R61, 0x8880, RZ ;  /* 0x000088803d357816 */ /* 0x000fe200000000ff */
[----:B------:R-:W-:Y:S01]  /*7140*/  IMAD R19, R49, R50, R19 ;  /* 0x0000003231137224 */ /* 0x000fe200078e0213 */
[----:B------:R-:W-:Y:S01]  /*7150*/  MOV R49, R51 ;  /* 0x0000003300317202 */ /* 0x000fe20000000f00 */
[----:B------:R-:W-:Y:S02]  /*7160*/  IMAD R16, R47, R20, RZ ;  /* 0x000000142f107224 */ /* 0x000fe400078e02ff */
[C---:B------:R-:W-:Y:S01]  /*7170*/  IMAD.U32 R52, R60.reuse, 0x10000, RZ ;  /* 0x000100003c347824 */ /* 0x040fe200078e00ff */
[----:B------:R-:W-:Y:S01]  /*7180*/  I2IP.S8.S32.SAT R67, R19, R14, RZ ;  /* 0x0000000e13437239 */ /* 0x000fe200000014ff */
[----:B------:R-:W-:Y:S01]  /*7190*/  IMAD R16, R49, R50, R16 ;  /* 0x0000003231107224 */ /* 0x000fe200078e0210 */
[----:B------:R-:W-:Y:S01]  /*71a0*/  SHF.L.U32 R49, R60, 0x8, RZ ;  /* 0x000000083c317819 */ /* 0x000fe200000006ff */
[C---:B------:R-:W-:Y:S01]  /*71b0*/  IMAD R17, R47.reuse, R21, RZ ;  /* 0x000000152f117224 */ /* 0x040fe200078e02ff */
[----:B------:R-:W-:Y:S01]  /*71c0*/  SHF.R.S32.HI R51, RZ, 0x18, R52 ;  /* 0x00000018ff337819 */ /* 0x000fe20000011434 */
[C---:B------:R-:W-:Y:S01]  /*71d0*/  IMAD R18, R47.reuse, R22, RZ ;  /* 0x000000162f127224 */ /* 0x040fe200078e02ff */
[----:B------:R-:W-:Y:S01]  /*71e0*/  SHF.R.S32.HI R49, RZ, 0x18, R49 ;  /* 0x00000018ff317819 */ /* 0x000fe20000011431 */
[----:B------:R-:W-:Y:S01]  /*71f0*/  IMAD R23, R47, R23, RZ ;  /* 0x000000172f177224 */ /* 0x000fe200078e02ff */
[----:B------:R-:W-:Y:S01]  /*7200*/  I2IP.S8.S32.SAT R67, R13, R12, R67 ;  /* 0x0000000c0d437239 */ /* 0x000fe20000001443 */
[----:B------:R-:W-:Y:S01]  /*7210*/  IMAD R17, R51, R50, R17 ;  /* 0x0000003233117224 */ /* 0x000fe200078e0211 */
[C---:B------:R-:W-:Y:S01]  /*7220*/  SHF.L.U32 R52, R61.reuse, 0x10, RZ ;  /* 0x000000103d347819 */ /* 0x040fe200000006ff */
[----:B------:R-:W-:Y:S01]  /*7230*/  IMAD.SHL.U32 R54, R61, 0x100, RZ ;  /* 0x000001003d367824 */ /* 0x000fe200078e00ff */
[----:B------:R-:W-:Y:S01]  /*7240*/  SHF.R.S32.HI R51, RZ, 0x18, R60 ;  /* 0x00000018ff337819 */ /* 0x000fe2000001143c */
[----:B------:R-:W-:Y:S01]  /*7250*/  IMAD R20, R47, R24, RZ ;  /* 0x000000182f147224 */ /* 0x000fe200078e02ff */
[----:B------:R1:W-:Y:S01]  /*7260*/  STS.128 [R95+UR49+0x2400], R64 ;  /* 0x002400405f007988 */ /* 0x0003e20008000c31 */
[-C--:B------:R-:W-:Y:S01]  /*7270*/  IMAD R18, R49, R50.reuse, R18 ;  /* 0x0000003231127224 */ /* 0x080fe200078e0212 */
[----:B------:R-:W-:Y:S01]  /*7280*/  SHF.R.S32.HI R52, RZ, 0x18, R52 ;  /* 0x00000018ff347819 */ /* 0x000fe20000011434 */
[----:B------:R-:W-:Y:S01]  /*7290*/  IMAD R21, R47, R25, RZ ;  /* 0x000000192f157224 */ /* 0x000fe200078e02ff */
[----:B------:R-:W-:Y:S01]  /*72a0*/  SHF.R.S32.HI R49, RZ, 0x18, R54 ;  /* 0x00000018ff317819 */ /* 0x000fe20000011436 */
[----:B------:R-:W-:Y:S01]  /*72b0*/  IMAD R23, R51, R50, R23 ;  /* 0x0000003233177224 */ /* 0x000fe200078e0217 */
[----:B------:R-:W-:Y:S01]  /*72c0*/  SHF.R.S32.HI R51, RZ, 0x18, R61 ;  /* 0x00000018ff337819 */ /* 0x000fe2000001143d */
[----:B------:R-:W-:Y:S01]  /*72d0*/  IMAD R22, R47, R26, RZ ;  /* 0x0000001a2f167224 */ /* 0x000fe200078e02ff */
[----:B------:R-:W-:Y:S01]  /*72e0*/  SHF.R.S32.HI R54, RZ, 0x18, R63 ;  /* 0x00000018ff367819 */ /* 0x000fe2000001143f */
[----:B------:R-:W-:Y:S01]  /*72f0*/  IMAD R20, R53, R50, R20 ;  /* 0x0000003235147224 */ /* 0x000fe200078e0214 */
[----:B------:R-:W-:Y:S01]  /*7300*/  I2IP.S8.S32.SAT R68, R23, R18, RZ ;  /* 0x0000001217447239 */ /* 0x000fe200000014ff */
[----:B------:R-:W-:Y:S01]  /*7310*/  IMAD R27, R47, R27, RZ ;  /* 0x0000001b2f1b7224 */ /* 0x000fe200078e02ff */
[----:B------:R-:W-:Y:S01]  /*7320*/  SHF.L.U32 R53, R62, 0x8, RZ ;  /* 0x000000083e357819 */ /* 0x000fe200000006ff */
[-C--:B------:R-:W-:Y:S01]  /*7330*/  IMAD R21, R52, R50.reuse, R21 ;  /* 0x0000003234157224 */ /* 0x080fe200078e0215 */
[C---:B------:R-:W-:Y:S01]  /*7340*/  SHF.L.U32 R52, R62.reuse, 0x10, RZ ;  /* 0x000000103e347819 */ /* 0x040fe200000006ff */
[----:B------:R-:W-:Y:S01]  /*7350*/  IMAD R22, R49, R50, R22 ;  /* 0x0000003231167224 */ /* 0x000fe200078e0216 */
[----:B------:R-:W-:Y:S01]  /*7360*/  PRMT R49, R62, 0x8880, RZ ;  /* 0x000088803e317816 */ /* 0x000fe200000000ff */
[----:B------:R-:W-:Y:S01]  /*7370*/  IMAD R24, R47, R28, RZ ;  /* 0x0000001c2f187224 */ /* 0x000fe200078e02ff */
[----:B------:R-:W-:Y:S01]  /*7380*/  I2IP.S8.S32.SAT R68, R17, R16, R68 ;  /* 0x0000001011447239 */ /* 0x000fe20000001444 */
[----:B------:R-:W-:Y:S01]  /*7390*/  IMAD R27, R51, R50, R27 ;  /* 0x00000032331b7224 */ /* 0x000fe200078e021b */
[----:B------:R-:W-:Y:S01]  /*73a0*/  SHF.R.S32.HI R51, RZ, 0x18, R52 ;  /* 0x00000018ff337819 */ /* 0x000fe20000011434 */
[C---:B------:R-:W-:Y:S01]  /*73b0*/  IMAD R25, R47.reuse, R29, RZ ;  /* 0x0000001d2f197224 */ /* 0x040fe200078e02ff */
[----:B------:R-:W-:Y:S01]  /*73c0*/  SHF.R.S32.HI R53, RZ, 0x18, R53 ;  /* 0x00000018ff357819 */ /* 0x000fe20000011435 */
[----:B------:R-:W-:Y:S01]  /*73d0*/  IMAD R26, R47, R30, RZ ;  /* 0x0000001e2f1a7224 */ /* 0x000fe200078e02ff */
[----:B------:R-:W-:Y:S01]  /*73e0*/  I2IP.S8.S32.SAT R69, R27, R22, RZ ;  /* 0x000000161b457239 */ /* 0x000fe200000014ff */
[-C--:B------:R-:W-:Y:S01]  /*73f0*/  IMAD R24, R49, R50.reuse, R24 ;  /* 0x0000003231187224 */ /* 0x080fe200078e0218 */
[----:B------:R-:W-:Y:S01]  /*7400*/  SHF.L.U32 R52, R63, 0x10, RZ ;  /* 0x000000103f347819 */ /* 0x000fe200000006ff */
[----:B------:R-:W-:Y:S01]  /*7410*/  IMAD R25, R51, R50, R25 ;  /* 0x0000003233197224 */ /* 0x000fe200078e0219 */
[----:B------:R-:W-:Y:S01]  /*7420*/  I2IP.S8.S32.SAT R69, R21, R20, R69 ;  /* 0x0000001415457239 */ /* 0x000fe20000001445 */
[----:B------:R-:W-:Y:S01]  /*7430*/  IMAD R26, R53, R50, R26 ;  /* 0x00000032351a7224 */ /* 0x000fe200078e021a */
[----:B------:R-:W-:Y:S01]  /*7440*/  SHF.R.S32.HI R49, RZ, 0x18, R62 ;  /* 0x00000018ff317819 */ /* 0x000fe2000001143e */
[----:B------:R-:W-:Y:S01]  /*7450*/  IMAD R31, R47, R31, RZ ;  /* 0x0000001f2f1f7224 */ /* 0x000fe200078e02ff */
[C---:B------:R-:W-:Y:S01]  /*7460*/  PRMT R51, R63.reuse, 0x8880, RZ ;  /* 0x000088803f337816 */ /* 0x040fe200000000ff */
[----:B------:R-:W-:Y:S01]  /*7470*/  IMAD.SHL.U32 R53, R63, 0x100, RZ ;  /* 0x000001003f357824 */ /* 0x000fe200078e00ff */
[----:B------:R-:W-:Y:S01]  /*7480*/  SHF.R.S32.HI R52, RZ, 0x18, R52 ;  /* 0x00000018ff347819 */ /* 0x000fe20000011434 */
[C---:B------:R-:W-:Y:S02]  /*7490*/  IMAD R28, R47.reuse, R32, RZ ;  /* 0x000000202f1c7224 */ /* 0x040fe400078e02ff */
[----:B------:R-:W-:Y:S01]  /*74a0*/  IMAD R29, R47, R33, RZ ;  /* 0x000000212f1d7224 */ /* 0x000fe200078e02ff */
[----:B------:R-:W-:Y:S01]  /*74b0*/  SHF.R.S32.HI R53, RZ, 0x18, R53 ;  /* 0x00000018ff357819 */ /* 0x000fe20000011435 */
[-C--:B------:R-:W-:Y:S02]  /*74c0*/  IMAD R31, R49, R50.reuse, R31 ;  /* 0x00000032311f7224 */ /* 0x080fe400078e021f */
[----:B------:R-:W-:Y:S02]  /*74d0*/  IMAD R28, R51, R50, R28 ;  /* 0x00000032331c7224 */ /* 0x000fe400078e021c */
[----:B------:R-:W-:Y:S01]  /*74e0*/  IMAD R30, R47, R34, RZ ;  /* 0x000000222f1e7224 */ /* 0x000fe200078e02ff */
[----:B------:R-:W-:Y:S01]  /*74f0*/  I2IP.S8.S32.SAT R75, R31, R26, RZ ;  /* 0x0000001a1f4b7239 */ /* 0x000fe200000014ff */
[----:B------:R-:W-:Y:S02]  /*7500*/  IMAD R29, R52, R50, R29 ;  /* 0x00000032341d7224 */ /* 0x000fe400078e021d */
[----:B------:R-:W-:Y:S01]  /*7510*/  IMAD R35, R47, R35, RZ ;  /* 0x000000232f237224 */ /* 0x000fe200078e02ff */
[----:B------:R-:W-:Y:S01]  /*7520*/  I2IP.S8.S32.SAT R70, R25, R24, R75 ;  /* 0x0000001819467239 */ /* 0x000fe2000000144b */
[-C--:B------:R-:W-:Y:S01]  /*7530*/  IMAD R30, R53, R50.reuse, R30 ;  /* 0x00000032351e7224 */ /* 0x080fe200078e021e */
[----:B------:R-:W-:Y:S01]  /*7540*/  LEA R75, R100, UR49, 0x3 ;  /* 0x00000031644b7c11 */ /* 0x000fe2000f8e18ff */
[----:B------:R-:W-:Y:S05]  /*7550*/  IMAD R35, R54, R50, R35 ;  /* 0x0000003236237224 */ /* 0x000fea00078e0223 */
[----:B------:R-:W-:Y:S04]  /*7560*/  I2IP.S8.S32.SAT R76, R35, R30, RZ ;  /* 0x0000001e234c7239 */ /* 0x000fe800000014ff */
[----:B------:R-:W-:Y:S02]  /*7570*/  I2IP.S8.S32.SAT R71, R29, R28, R76 ;  /* 0x0000001c1d477239 */ /* 0x000fe4000000144c */
[----:B------:R-:W-:Y:S03]  /*7580*/  @P6 SHF.L.U32 R76, R99, 0x1f, RZ ;  /* 0x0000001f634c6819 */ /* 0x000fe600000006ff */
[----:B------:R1:W-:Y:S01]  /*7590*/  STS.128 [R112+0x2410], R68 ;  /* 0x0024104470007388 */ /* 0x0003e20000000c00 */
[----:B------:R-:W-:Y:S01]  /*75a0*/  @!PT LDS RZ, [RZ] ;  /* 0x00000000fffff984 */ /* 0x000fe20000000800 */
[----:B------:R-:W-:Y:S01]  /*75b0*/  @!PT LDS RZ, [RZ] ;  /* 0x00000000fffff984 */ /* 0x000fe20000000800 */
[----:B------:R-:W-:Y:S01]  /*75c0*/  @!PT LDS RZ, [RZ] ;  /* 0x00000000fffff984 */ /* 0x000fe20000000800 */
[----:B------:R-:W-:Y:S01]  /*75d0*/  @!PT LDS RZ, [RZ] ;  /* 0x00000000fffff984 */ /* 0x000fe20000000800 */
[----:B------:R2:W-:Y:S07]  /*75e0*/  MEMBAR.ALL.CTA ;  /* 0x0000000000007992 */ /* 0x0005ee0000008000 */
[----:B--2---:R-:W2:Y:S02]  /*75f0*/  FENCE.VIEW.ASYNC.S ;  /* 0x00000000000073c6 */ /* 0x004ea40000000000 */
[----:B--2---:R-:W-:Y:S06]  /*7600*/  BAR.SYNC.DEFER_BLOCKING 0x1, 0x80 ;  /* 0x0042000000007b1d */ /* 0x004fec0000010000 */
[----:B------:R-:W-:Y:S05]  /*7610*/  @P0 BRA `(.L_x_126) ;  /* 0x0000000000280947 */ /* 0x000fea0003800000 */
[----:B------:R-:W-:Y:S02]  /*7620*/  UIADD3 UR4, UPT, UPT, UR49, 0x2400, URZ ;  /* 0x0000240031047890 */ /* 0x000fe4000fffe0ff */
[----:B------:R-:W-:Y:S01]  /*7630*/  UIADD3 UR6, UP0, UPT, UR52, 0x680, URZ ;  /* 0x0000068034067890 */ /* 0x000fe2000ff1e0ff */
[----:B------:R-:W-:Y:S03]  /*7640*/  UMOV UR43, UR36 ;  /* 0x00000024002b7c82 */ /* 0x000fe60008000000 */
[----:B------:R-:W-:Y:S01]  /*7650*/  MOV R104, UR4 ;  /* 0x0000000400687c02 */ /* 0x000fe20008000f00 */
[----:B------:R-:W-:Y:S03]  /*7660*/  UIADD3.X UR7, UPT, UPT, URZ, UR53, URZ, UP0, !UPT ;  /* 0x00000035ff077290 */ /* 0x000fe600087fe4ff */
[----:B------:R-:W-:Y:S11]  /*7670*/  R2UR UR40, R104 ;  /* 0x00000000682872ca */ /* 0x000ff600000e0000 */
[----:B------:R-:W-:Y:S02]  /*7680*/  @!UPT UIADD3 URZ, UPT, UPT, URZ, URZ, URZ ;  /* 0x000000fffffff290 */ /* 0x000fe4000fffe0ff */
[----:B------:R2:W-:Y:S01]  /*7690*/  UTMASTG.3D [UR40], [UR6] ;  /* 0x00000028060073b5 */ /* 0x0005e20008010000 */
[----:B------:R0:W-:Y:S01]  /*76a0*/  UTMACMDFLUSH ;  /* 0x00000000000079b7 */ /* 0x0001e20000000000 */
[----:B--2---:R-:W-:Y:S04]  /*76b0*/  DEPBAR.LE SB0, 0x1 ;  /* 0x000080400000791a */ /* 0x004fe80000000000 */
.L_x_126:
[----:B------:R-:W-:Y:S05]  /*76c0*/  BSYNC.RECONVERGENT B0 ;  /* 0x0000000000007941 */ /* 0x000fea0003800200 */
.L_x_125:
[----:B------:R-:W-:Y:S06]  /*76d0*/  BAR.SYNC.DEFER_BLOCKING 0x1, 0x80 ;  /* 0x0042000000007b1d */ /* 0x000fec0000010000 */
[----:B------:R-:W2:Y:S01]  /*76e0*/  @P6 SYNCS.PHASECHK.TRANS64.TRYWAIT P0, [R75+URZ+0x220], R76 ;  /* 0x0002204c4b0065a7 */ /* 0x000ea200080011ff */
[----:B------:R-:W-:Y:S01]  /*76f0*/  BSSY B1, `(.L_x_127) ;  /* 0x000001f000017945 */ /* 0x000fe20003800000 */
[----:B--2---:R-:W-:Y:S03]  /*7700*/  @P6 SEL R55, RZ, 0x1, !P0 ;  /* 0x00000001ff376807 */ /* 0x004fe60004000000 */
[----:B------:R-:W-:Y:S05]  /*7710*/  @!P6 BRA `(.L_x_128) ;  /* 0x000000000070e947 */ /* 0x000fea0003800000 */
[----:B------:R-:W-:Y:S01]  /*7720*/  ISETP.NE.AND P1, PT, R72, RZ, PT ;  /* 0x000000ff4800720c */ /* 0x000fe20003f25270 */
[----:B------:R-:W-:Y:S01]  /*7730*/  BSSY B0, `(.L_x_129) ;  /* 0x0000008000007945 */ /* 0x000fe20003800000 */
[----:B------:R-:W-:Y:S11]  /*7740*/  ISETP.NE.AND P0, PT, R55, RZ, PT ;  /* 0x000000ff3700720c */ /* 0x000ff60003f05270 */
[----:B------:R-:W-:Y:S04]  /*7750*/  @P1 IMAD R74, R100, 0x1000, R74 ;  /* 0x00001000644a1824 */ /* 0x000fe800078e024a */
[----:B------:R-:W-:Y:S01]  /*7760*/  @P1 IMAD.IADD R73, R73, 0x1, R74 ;  /* 0x0000000149491824 */ /* 0x000fe200078e024a */
[----:B------:R-:W-:Y:S06]  /*7770*/  @P0 BRA `(.L_x_130) ;  /* 0x00000000000c0947 */ /* 0x000fec0003800000 */
[----:B------:R-:W-:Y:S04]  /*7780*/  SHF.L.U32 R0, R99, 0x1f, RZ ;  /* 0x0000001f63007819 */ /* 0x000fe800000006ff */
[----:B------:R-:W2:Y:S02]  /*7790*/  SYNCS.PHASECHK.TRANS64.TRYWAIT P0, [R75+URZ+0x220], R0 ;  /* 0x000220004b0075a7 */ /* 0x000ea400080011ff */
[----:B--2---:R-:W-:Y:S05]  /*77a0*/  @!P0 BRA `(.L_x_131) ;  /* 0x0000002000988947 */ /* 0x004fea0003800000 */
.L_x_130:
[----:B------:R-:W-:Y:S05]  /*77b0*/  BSYNC B0 ;  /* 0x0000000000007941 */ /* 0x000fea0003800000 */
.L_x_129:
[----:B------:R-:W-:Y:S01]  /*77c0*/  ISETP.NE.AND P0, PT, R72, RZ, PT ;  /* 0x000000ff4800720c */ /* 0x000fe20003f05270 */
[----:B--2---:R-:W-:Y:S02]  /*77d0*/  VIADD R75, R75, 0x230 ;  /* 0x000002304b4b7836 */ /* 0x004fe40000000000 */
[----:B------:R-:W-:Y:S02]  /*77e0*/  IMAD.U32 R0, RZ, RZ, UR37 ;  /* 0x00000025ff007e24 */ /* 0x000fe4000f8e00ff */
[----:B------:R-:W-:Y:S03]  /*77f0*/  VIADD R100, R100, 0x1 ;  /* 0x0000000164647836 */ /* 0x000fe60000000000 */
[----:B------:R-:W-:Y:S05]  /*7800*/  PRMT R0, R0, 0x654, R75 ;  /* 0x0000065400007816 */ /* 0x000fea000000004b */
[----:B------:R2:W3:Y:S04]  /*7810*/  @P0 LDS.128 R56, [R74+0x400] ;  /* 0x000400004a380984 */ /* 0x0004e80000000c00 */
[----:B------:R2:W4:Y:S01]  /*7820*/  @P0 LDS.128 R60, [R73+0x410] ;  /* 0x00041000493c0984 */ /* 0x0005220000000c00 */
        /* <DEDUP_REMOVED lines=10> */
[----:B--23--:R-:W-:Y:S02]  /*78d0*/  LOP3.LUT R99, R99, R0, RZ, 0x3c, !PT ;  /* 0x0000000063637212 */ /* 0x00cfe400078e3cff */
.L_x_128:
[----:B------:R-:W-:Y:S05]  /*78e0*/  BSYNC B1 ;  /* 0x0000000000017941 */ /* 0x000fea0003800000 */
.L_x_127:
[----:B------:R-:W-:Y:S05]  /*78f0*/  VIADD R3, R48, 0x40 ;  /* 0x0000004030037836 */ /* 0x000fea0000000000 */
[----:B------:R-:W-:Y:S04]  /*7900*/  SHF.R.U32.HI R3, RZ, 0x15, R3 ;  /* 0x00000015ff037819 */ /* 0x000fe80000011603 */
[----:B------:R-:W-:Y:S11]  /*7910*/  LOP3.LUT P0, RZ, R3, 0x3, R96, 0x48, !PT ;  /* 0x0000000303ff7812 */ /* 0x000ff60007804860 */
[----:B------:R-:W-:Y:S02]  /*7920*/  @!UPT UIADD3 URZ, UPT, UPT, URZ, URZ, URZ ;  /* 0x000000fffffff290 */ /* 0x000fe4000fffe0ff */
[----:B------:R-:W-:Y:S05]  /*7930*/  @!P0 BRA `(.L_x_132) ;  /* 0x0000000000408947 */ /* 0x000fea0003800000 */
[----:B------:R-:W2:Y:S01]  /*7940*/  LDCU.64 UR8, c[0x4][0x70] ;  /* 0x01000e00ff0877ac */ /* 0x000ea20008000a00 */
[----:B------:R-:W-:Y:S01]  /*7950*/  MOV R3, 0x0 ;  /* 0x0000000000037802 */ /* 0x000fe20000000f00 */
[----:B------:R-:W-:Y:S02]  /*7960*/  HFMA2 R12, -RZ, RZ, 0, 5.9604644775390625e-08 ;  /* 0x00000001ff0c7431 */ /* 0x000fe400000001ff */
[----:B------:R-:W-:Y:S02]  /*7970*/  IMAD.MOV.U32 R8, RZ, RZ, 0x192 ;  /* 0x00000192ff087424 */ /* 0x000fe400078e00ff */
[----:B------:R-:W-:Y:S01]  /*7980*/  IMAD.MOV.U32 R13, RZ, RZ, RZ ;  /* 0x000000ffff0d7224 */ /* 0x000fe200078e00ff */
[----:B------:R-:W3:Y:S01]  /*7990*/  LDCU.64 UR6, c[0x4][0x78] ;  /* 0x01000f00ff0677ac */ /* 0x000ee20008000a00 */
[----:B------:R-:W1:Y:S01]  /*79a0*/  LDC.64 R2, c[0x4][R3] ;  /* 0x0100000003027b82 */ /* 0x000e620000000a00 */
[----:B------:R-:W5:Y:S01]  /*79b0*/  LDCU.64 UR4, c[0x4][0x10] ;  /* 0x01000200ff0477ac */ /* 0x000f620008000a00 */
[----:B--2---:R-:W-:Y:S01]  /*79c0*/  MOV R5, UR9 ;  /* 0x0000000900057c02 */ /* 0x004fe20008000f00 */
[----:B------:R-:W-:Y:S01]  /*79d0*/  IMAD.U32 R4, RZ, RZ, UR8 ;  /* 0x00000008ff047e24 */ /* 0x000fe2000f8e00ff */
[----:B---3--:R-:W-:Y:S01]  /*79e0*/  MOV R7, UR7 ;  /* 0x0000000700077c02 */ /* 0x008fe20008000f00 */
[----:B------:R-:W-:Y:S01]  /*79f0*/  IMAD.U32 R6, RZ, RZ, UR6 ;  /* 0x00000006ff067e24 */ /* 0x000fe2000f8e00ff */
[----:B-----5:R-:W-:Y:S01]  /*7a00*/  MOV R11, UR5 ;  /* 0x00000005000b7c02 */ /* 0x020fe20008000f00 */
[----:B------:R-:W-:Y:S02]  /*7a10*/  IMAD.U32 R10, RZ, RZ, UR4 ;  /* 0x00000004ff0a7e24 */ /* 0x000fe4000f8e00ff */
[----:B------:R-:W-:Y:S07]  /*7a20*/  LEPC R20, `(.L_x_132) ;  /* 0x000000001014794e */ /* 0x000fee0000000000 */
[----:B-1--4-:R-:W-:Y:S05]  /*7a30*/  CALL.ABS.NOINC R2 ;  /* 0x0000000002007343 */ /* 0x012fea0003c00000 */
.L_x_132:
[----:B------:R-:W-:Y:S01]  /*7a40*/  ISETP.NE.AND P0, PT, R105, RZ, PT ;  /* 0x000000ff6900720c */ /* 0x000fe20003f05270 */
[----:B------:R-:W-:Y:S05]  /*7a50*/  WARPSYNC.ALL ;  /* 0x0000000000007948 */ /* 0x000fea0003800000 */
[----:B------:R-:W-:Y:S01]  /*7a60*/  IMAD.SHL.U32 R80, R57, 0x100, RZ ;  /* 0x0000010039507824 */ /* 0x000fe200078e00ff */
[----:B------:R-:W-:Y:S01]  /*7a70*/  R2UR UR4, R48 ;  /* 0x00000000300472ca */ /* 0x000fe200000e0000 */
[----:B------:R-:W-:Y:S01]  /*7a80*/  IMAD.SHL.U32 R74, R59, 0x100, RZ ;  /* 0x000001003b4a7824 */ /* 0x000fe200078e00ff */
[C---:B------:R-:W-:Y:S01]  /*7a90*/  SHF.L.U32 R51, R56.reuse, 0x10, RZ ;  /* 0x0000001038337819 */ /* 0x040fe200000006ff */
[----:B-1--4-:R-:W-:Y:S01]  /*7aa0*/  IMAD.SHL.U32 R68, R61, 0x100, RZ ;  /* 0x000001003d447824 */ /* 0x012fe200078e00ff */
[C---:B------:R-:W-:Y:S01]  /*7ab0*/  PRMT R49, R56.reuse, 0x8880, RZ ;  /* 0x0000888038317816 */ /* 0x040fe200000000ff */
[----:B------:R-:W-:Y:S01]  /*7ac0*/  BSSY.RECONVERGENT B0, `(.L_x_133) ;  /* 0x000009e000007945 */ /* 0x000fe20003800200 */
[----:B------:R-:W-:Y:S02]  /*7ad0*/  SHF.L.U32 R53, R56, 0x8, RZ ;  /* 0x0000000838357819 */ /* 0x000fe400000006ff */
[----:B------:R-:W-:Y:S02]  /*7ae0*/  SHF.R.S32.HI R51, RZ, 0x18, R51 ;  /* 0x00000018ff337819 */ /* 0x000fe40000011433 */
[C---:B------:R-:W-:Y:S02]  /*7af0*/  PRMT R82, R57.reuse, 0x8880, RZ ;  /* 0x0000888039527816 */ /* 0x040fe400000000ff */
[----:B------:R-:W-:Y:S01]  /*7b00*/  SHF.R.S32.HI R53, RZ, 0x18, R53 ;  /* 0x00000018ff357819 */ /* 0x000fe20000011435 */
[----:B------:R-:W-:Y:S01]  /*7b10*/  LDTM.16dp32bit_t0_t15.x32 R4, tmem[UR4+0x40] ;  /* 0x00004004000479ee */ /* 0x000fe20008a80000 */
[----:B------:R-:W1:Y:S01]  /*7b20*/  LDTM.16dp32bit_t16_t31.x32 R4, tmem[UR4+0x60] ;  /* 0x00006004000479ee */ /* 0x000e620008aa0000 */
[----:B------:R-:W-:Y:S01]  /*7b30*/  NOP ;  /* 0x0000000000007918 */ /* 0x000fe20000000000 */
[----:B------:R-:W-:Y:S02]  /*7b40*/  R2UR UR5, R108 ;  /* 0x000000006c0572ca */ /* 0x000fe400000e0000 */
[----:B------:R-:W-:Y:S02]  /*7b50*/  SHF.R.S32.HI R52, RZ, 0x18, R56 ;  /* 0x00000018ff347819 */ /* 0x000fe40000011438 */
[----:B------:R-:W-:Y:S02]  /*7b60*/  SHF.L.U32 R81, R57, 0x10, RZ ;  /* 0x0000001039517819 */ /* 0x000fe400000006ff */
[C---:B------:R-:W-:Y:S02]  /*7b70*/  PRMT R79, R58.reuse, 0x8880, RZ ;  /* 0x000088803a4f7816 */ /* 0x040fe400000000ff */
[----:B------:R-:W-:Y:S02]  /*7b80*/  SHF.R.S32.HI R54, RZ, 0x18, R57 ;  /* 0x00000018ff367819 */ /* 0x000fe40000011439 */
[----:B------:R-:W-:Y:S02]  /*7b90*/  SHF.L.U32 R78, R58, 0x10, RZ ;  /* 0x000000103a4e7819 */ /* 0x000fe400000006ff */
[C---:B------:R-:W-:Y:S01]  /*7ba0*/  PRMT R76, R59.reuse, 0x8880, RZ ;  /* 0x000088803b4c7816 */ /* 0x040fe200000000ff */
[----:B------:R-:W-:Y:S01]  /*7bb0*/  UIADD3 UR5, UPT, UPT, UR5, 0x290, URZ ;  /* 0x0000029005057890 */ /* 0x000fe2000fffe0ff */
[----:B------:R-:W-:Y:S02]  /*7bc0*/  SHF.R.S32.HI R55, RZ, 0x18, R58 ;  /* 0x00000018ff377819 */ /* 0x000fe4000001143a */
[----:B------:R-:W-:Y:S01]  /*7bd0*/  SHF.L.U32 R75, R59, 0x10, RZ ;  /* 0x000000103b4b7819 */ /* 0x000fe200000006ff */
[----:B------:R-:W-:Y:S01]  /*7be0*/  UPRMT UR5, UR37, 0x654, UR5 ;  /* 0x0000065425057896 */ /* 0x000fe20008000005 */
[C---:B------:R-:W-:Y:S02]  /*7bf0*/  PRMT R73, R60.reuse, 0x8880, RZ ;  /* 0x000088803c497816 */ /* 0x040fe400000000ff */
[----:B------:R-:W-:Y:S01]  /*7c00*/  SHF.R.S32.HI R56, RZ, 0x18, R59 ;  /* 0x00000018ff387819 */ /* 0x000fe2000001143b */
[C---:B-1----:R-:W-:Y:S01]  /*7c10*/  IMAD R4, R47.reuse, R4, RZ ;  /* 0x000000042f047224 */ /* 0x042fe200078e02ff */
[----:B------:R-:W-:Y:S01]  /*7c20*/  SHF.L.U32 R72, R60, 0x10, RZ ;  /* 0x000000103c487819 */ /* 0x000fe200000006ff */
[----:B------:R-:W-:Y:S01]  /*7c30*/  IMAD R5, R47, R5, RZ ;  /* 0x000000052f057224 */ /* 0x000fe200078e02ff */
[----:B------:R-:W-:Y:S01]  /*7c40*/  PRMT R70, R61, 0x8880, RZ ;  /* 0x000088803d467816 */ /* 0x000fe200000000ff */
[----:B------:R-:W-:Y:S01]  /*7c50*/  IMAD R6, R47, R6, RZ ;  /* 0x000000062f067224 */ /* 0x000fe200078e02ff */
[----:B------:R-:W-:Y:S01]  /*7c60*/  SYNCS.ARRIVE.TRANS64.RED.A1T0 RZ, [UR5], RZ ;  /* 0x000000ffffff79a7 */ /* 0x000fe20008100405 */
[----:B------:R-:W-:Y:S01]  /*7c70*/  IMAD R4, R49, R50, R4 ;  /* 0x0000003231047224 */ /* 0x000fe200078e0204 */
[----:B------:R-:W-:Y:S01]  /*7c80*/  MOV R49, R82 ;  /* 0x0000005200317202 */ /* 0x000fe20000000f00 */
[----:B------:R-:W-:Y:S01]  /*7c90*/  IMAD R7, R47, R7, RZ ;  /* 0x000000072f077224 */ /* 0x000fe200078e02ff */
[----:B------:R-:W-:Y:S01]  /*7ca0*/  SHF.R.S32.HI R57, RZ, 0x18, R60 ;  /* 0x00000018ff397819 */ /* 0x000fe2000001143c */
[-C--:B------:R-:W-:Y:S01]  /*7cb0*/  IMAD R5, R51, R50.reuse, R5 ;  /* 0x0000003233057224 */ /* 0x080fe200078e0205 */
[----:B------:R-:W-:Y:S01]  /*7cc0*/  SHF.R.S32.HI R51, RZ, 0x18, R81 ;  /* 0x00000018ff337819 */ /* 0x000fe20000011451 */
[----:B------:R-:W-:Y:S01]  /*7cd0*/  IMAD R6, R53, R50, R6 ;  /* 0x0000003235067224 */ /* 0x000fe200078e0206 */
[----:B------:R-:W-:Y:S01]  /*7ce0*/  SHF.R.S32.HI R53, RZ, 0x18, R80 ;  /* 0x00000018ff357819 */ /* 0x000fe20000011450 */
[----:B------:R-:W-:Y:S01]  /*7cf0*/  IMAD R8, R47, R8, RZ ;  /* 0x000000082f087224 */ /* 0x000fe200078e02ff */
[----:B------:R-:W-:Y:S01]  /*7d00*/  SHF.L.U32 R69, R61, 0x10, RZ ;  /* 0x000000103d457819 */ /* 0x000fe200000006ff */
[----:B------:R-:W-:Y:S01]  /*7d10*/  IMAD R7, R52, R50, R7 ;  /* 0x0000003234077224 */ /* 0x000fe200078e0207 */
[----:B------:R-:W-:Y:S01]  /*7d20*/  SHF.R.S32.HI R52, RZ, 0x18, R75 ;  /* 0x00000018ff347819 */ /* 0x000fe2000001144b */
[C---:B------:R-:W-:Y:S01]  /*7d30*/  IMAD R9, R47.reuse, R9, RZ ;  /* 0x000000092f097224 */ /* 0x040fe200078e02ff */
[----:B------:R-:W-:Y:S01]  /*7d40*/  PRMT R67, R62, 0x8880, RZ ;  /* 0x000088803e437816 */ /* 0x000fe200000000ff */
[----:B------:R-:W-:Y:S01]  /*7d50*/  IMAD R10, R47, R10, RZ ;  /* 0x0000000a2f0a7224 */ /* 0x000fe200078e02ff */
[----:B------:R-:W-:Y:S01]  /*7d60*/  I2IP.S8.S32.SAT R108, R7, R6, RZ ;  /* 0x00000006076c7239 */ /* 0x000fe200000014ff */
[----:B------:R-:W-:Y:S01]  /*7d70*/  IMAD R8, R49, R50, R8 ;  /* 0x0000003231087224 */ /* 0x000fe200078e0208 */
[----:B------:R-:W-:Y:S01]  /*7d80*/  MOV R49, R79 ;  /* 0x0000004f00317202 */ /* 0x000fe20000000f00 */
[----:B------:R-:W-:Y:S01]  /*7d90*/  IMAD R11, R47, R11, RZ ;  /* 0x0000000b2f0b7224 */ /* 0x000fe200078e02ff */
[----:B------:R-:W-:Y:S01]  /*7da0*/  I2IP.S8.S32.SAT R108, R5, R4, R108 ;  /* 0x00000004056c7239 */ /* 0x000fe2000000146c */
[-C--:B------:R-:W-:Y:S01]  /*7db0*/  IMAD R9, R51, R50.reuse, R9 ;  /* 0x0000003233097224 */ /* 0x080fe200078e0209 */
[----:B------:R-:W-:Y:S01]  /*7dc0*/  SHF.R.S32.HI R51, RZ, 0x18, R78 ;  /* 0x00000018ff337819 */ /* 0x000fe2000001144e */
[----:B------:R-:W-:Y:S01]  /*7dd0*/  IMAD R10, R53, R50, R10 ;  /* 0x00000032350a7224 */ /* 0x000fe200078e020a */
[----:B------:R-:W-:Y:S01]  /*7de0*/  SHF.R.S32.HI R53, RZ, 0x18, R74 ;  /* 0x00000018ff357819 */ /* 0x000fe2000001144a */
[C---:B------:R-:W-:Y:S01]  /*7df0*/  IMAD R12, R47.reuse, R12, RZ ;  /* 0x0000000c2f0c7224 */ /* 0x040fe200078e02ff */
[----:B------:R-:W-:Y:S01]  /*7e00*/  SHF.L.U32 R77, R58, 0x8, RZ ;  /* 0x000000083a4d7819 */ /* 0x000fe200000006ff */
[-C--:B------:R-:W-:Y:S01]  /*7e10*/  IMAD R11, R54, R50.reuse, R11 ;  /* 0x00000032360b7224 */ /* 0x080fe200078e020b */
[----:B------:R-:W-:Y:S01]  /*7e20*/  SHF.R.S32.HI R58, RZ, 0x18, R61 ;  /* 0x00000018ff3a7819 */ /* 0x000fe2000001143d */
[----:B------:R-:W-:Y:S01]  /*7e30*/  IMAD R13, R47, R13, RZ ;  /* 0x0000000d2f0d7224 */ /* 0x000fe200078e02ff */
[----:B------:R-:W-:Y:S01]  /*7e40*/  SHF.L.U32 R66, R62, 0x10, RZ ;  /* 0x000000103e427819 */ /* 0x000fe200000006ff */
[----:B------:R-:W-:Y:S01]  /*7e50*/  IMAD R12, R49, R50, R12 ;  /* 0x00000032310c7224 */ /* 0x000fe200078e020c */
[----:B------:R-:W-:Y:S01]  /*7e60*/  SHF.R.S32.HI R49, RZ, 0x18, R77 ;  /* 0x00000018ff317819 */ /* 0x000fe2000001144d */
[----:B------:R-:W-:Y:S01]  /*7e70*/  IMAD R14, R47, R14, RZ ;  /* 0x0000000e2f0e7224 */ /* 0x000fe200078e02ff */
[----:B------:R-:W-:Y:S01]  /*7e80*/  I2IP.S8.S32.SAT R109, R11, R10, RZ ;  /* 0x0000000a0b6d7239 */ /* 0x000fe200000014ff */
[----:B------:R-:W-:Y:S01]  /*7e90*/  IMAD R15, R47, R15, RZ ;  /* 0x0000000f2f0f7224 */ /* 0x000fe200078e02ff */
[----:B------:R-:W-:Y:S01]  /*7ea0*/  PRMT R64, R63, 0x8880, RZ ;  /* 0x000088803f407816 */ /* 0x000fe200000000ff */
[----:B------:R-:W-:Y:S01]  /*7eb0*/  IMAD R13, R51, R50, R13 ;  /* 0x00000032330d7224 */ /* 0x000fe200078e020d */
[----:B------:R-:W-:Y:S01]  /*7ec0*/  MOV R51, R76 ;  /* 0x0000004c00337202 */ /* 0x000fe20000000f00 */
[----:B------:R-:W-:Y:S01]  /*7ed0*/  IMAD R16, R47, R16, RZ ;  /* 0x000000102f107224 */ /* 0x000fe200078e02ff */
[----:B------:R-:W-:Y:S01]  /*7ee0*/  I2IP.S8.S32.SAT R109, R9, R8, R109 ;  /* 0x00000008096d7239 */ /* 0x000fe2000000146d */
[-C--:B------:R-:W-:Y:S01]  /*7ef0*/  IMAD R14, R49, R50.reuse, R14 ;  /* 0x00000032310e7224 */ /* 0x080fe200078e020e */
[----:B------:R-:W-:Y:S01]  /*7f00*/  SHF.R.S32.HI R59, RZ, 0x18, R62 ;  /* 0x00000018ff3b7819 */ /* 0x000fe2000001143e */
[----:B------:R-:W-:Y:S01]  /*7f10*/  IMAD R17, R47, R17, RZ ;  /* 0x000000112f117224 */ /* 0x000fe200078e02ff */
[----:B------:R-:W-:Y:S01]  /*7f20*/  SHF.L.U32 R71, R60, 0x8, RZ ;  /* 0x000000083c477819 */ /* 0x000fe200000006ff */
[----:B------:R-:W-:Y:S01]  /*7f30*/  IMAD R15, R55, R50, R15 ;  /* 0x00000032370f7224 */ /* 0x000fe200078e020f */
[----:B------:R-:W-:Y:S01]  /*7f40*/  SHF.R.S32.HI R60, RZ, 0x18, R63 ;  /* 0x00000018ff3c7819 */ /* 0x000fe2000001143f */
[----:B------:R-:W-:Y:S01]  /*7f50*/  IMAD R18, R47, R18, RZ ;  /* 0x000000122f127224 */ /* 0x000fe200078e02ff */
[----:B------:R-:W-:Y:S01]  /*7f60*/  SHF.L.U32 R65, R62, 0x8, RZ ;  /* 0x000000083e417819 */ /* 0x000fe200000006ff */
[----:B------:R-:W-:Y:S01]  /*7f70*/  IMAD R16, R51, R50, R16 ;  /* 0x0000003233107224 */ /* 0x000fe200078e0210 */
[----:B------:R-:W-:Y:S01]  /*7f80*/  I2IP.S8.S32.SAT R110, R15, R14, RZ ;  /* 0x0000000e0f6e7239 */ /* 0x000fe200000014ff */
[----:B------:R-:W-:Y:S01]  /*7f90*/  IMAD R19, R47, R19, RZ ;  /* 0x000000132f137224 */ /* 0x000fe200078e02ff */
[----:B------:R-:W-:Y:S01]  /*7fa0*/  SHF.R.S32.HI R51, RZ, 0x18, R72 ;  /* 0x00000018ff337819 */ /* 0x000fe20000011448 */
[----:B------:R-:W-:Y:S01]  /*7fb0*/  IMAD R17, R52, R50, R17 ;  /* 0x0000003234117224 */ /* 0x000fe200078e0211 */
[----:B------:R-:W-:Y:S01]  /*7fc0*/  I2IP.S8.S32.SAT R110, R13, R12, R110 ;  /* 0x0000000c0d6e7239 */ /* 0x000fe2000000146e */
[----:B------:R-:W-:Y:S01]  /*7fd0*/  IMAD R0, R47, R20, RZ ;  /* 0x000000142f007224 */ /* 0x000fe200078e02ff */
[----:B------:R-:W-:Y:S01]  /*7fe0*/  SHF.R.S32.HI R52, RZ, 0x18, R71 ;  /* 0x00000018ff347819 */ /* 0x000fe20000011447 */
[-C--:B------:R-:W-:Y:S01]  /*7ff0*/  IMAD R18, R53, R50.reuse, R18 ;  /* 0x0000003235127224 */ /* 0x080fe200078e0212 */
[----:B------:R-:W-:Y:S01]  /*8000*/  SHF.R.S32.HI R53, RZ, 0x18, R68 ;  /* 0x00000018ff357819 */ /* 0x000fe20000011444 */
[----:B------:R-:W-:Y:S01]  /*8010*/  IMAD.MOV.U32 R49, RZ, RZ, R73 ;  /* 0x000000ffff317224 */ /* 0x000fe200078e0049 */
[----:B------:R-:W-:Y:S01]  /*8020*/  SHF.L.U32 R62, R63, 0x10, RZ ;  /* 0x000000103f3e7819 */ /* 0x000fe200000006ff */
[C---:B------:R-:W-:Y:S02]  /*8030*/  IMAD R2, R47.reuse, R21, RZ ;  /* 0x000000152f027224 */ /* 0x040fe400078e02ff */
[----:B------:R-:W-:Y:S02]  /*8040*/  IMAD R19, R56, R50, R19 ;  /* 0x0000003238137224 */ /* 0x000fe400078e0213 */
[----:B------:R-:W-:Y:S02]  /*8050*/  IMAD R3, R47, R22, RZ ;  /* 0x000000162f037224 */ /* 0x000fe400078e02ff */
[----:B------:R-:W-:Y:S01]  /*8060*/  IMAD R0, R49, R50, R0 ;  /* 0x0000003231007224 */ /* 0x000fe200078e0200 */
[----:B------:R-:W-:Y:S01]  /*8070*/  I2IP.S8.S32.SAT R111, R19, R18, RZ ;  /* 0x00000012136f7239 */ /* 0x000fe200000014ff */
[----:B------:R-:W-:Y:S01]  /*8080*/  IMAD R23, R47, R23, RZ ;  /* 0x000000172f177224 */ /* 0x000fe200078e02ff */
[----:B------:R-:W-:Y:S01]  /*8090*/  MOV R49, R70 ;  /* 0x0000004600317202 */ /* 0x000fe20000000f00 */
[----:B------:R-:W-:Y:S01]  /*80a0*/  IMAD R2, R51, R50, R2 ;  /* 0x0000003233027224 */ /* 0x000fe200078e0202 */
[----:B------:R-:W-:Y:S01]  /*80b0*/  I2IP.S8.S32.SAT R111, R17, R16, R111 ;  /* 0x00000010116f7239 */ /* 0x000fe2000000146f */
[C---:B------:R-:W-:Y:S01]  /*80c0*/  IMAD R20, R47.reuse, R24, RZ ;  /* 0x000000182f147224 */ /* 0x040fe200078e02ff */
[----:B------:R-:W-:Y:S01]  /*80d0*/  SHF.R.S32.HI R51, RZ, 0x18, R69 ;  /* 0x00000018ff337819 */ /* 0x000fe20000011445 */
[-C--:B------:R-:W-:Y:S01]  /*80e0*/  IMAD R3, R52, R50.reuse, R3 ;  /* 0x0000003234037224 */ /* 0x080fe200078e0203 */
[----:B------:R-:W-:Y:S01]  /*80f0*/  SHF.R.S32.HI R52, RZ, 0x18, R62 ;  /* 0x00000018ff347819 */ /* 0x000fe2000001143e */
[----:B------:R-:W-:Y:S01]  /*8100*/  IMAD R21, R47, R25, RZ ;  /* 0x000000192f157224 */ /* 0x000fe200078e02ff */
[----:B------:R1:W-:Y:S01]  /*8110*/  STS.128 [R95+UR49+0x3400], R108 ;  /* 0x0034006c5f007988 */ /* 0x0003e20008000c31 */
[----:B------:R-:W-:Y:S02]  /*8120*/  IMAD R23, R57, R50, R23 ;  /* 0x0000003239177224 */ /* 0x000fe400078e0217 */
[----:B------:R-:W-:Y:S02]  /*8130*/  IMAD R22, R47, R26, RZ ;  /* 0x0000001a2f167224 */ /* 0x000fe400078e02ff */
[-C--:B------:R-:W-:Y:S01]  /*8140*/  IMAD R20, R49, R50.reuse, R20 ;  /* 0x0000003231147224 */ /* 0x080fe200078e0214 */
[----:B------:R-:W-:Y:S01]  /*8150*/  I2IP.S8.S32.SAT R113, R23, R3, RZ ;  /* 0x0000000317717239 */ /* 0x000fe200000014ff */
[----:B------:R-:W-:Y:S01]  /*8160*/  IMAD R27, R47, R27, RZ ;  /* 0x0000001b2f1b7224 */ /* 0x000fe200078e02ff */
[----:B------:R-:W-:Y:S01]  /*8170*/  MOV R49, R67 ;  /* 0x0000004300317202 */ /* 0x000fe20000000f00 */
[----:B------:R-:W-:Y:S01]  /*8180*/  IMAD R21, R51, R50, R21 ;  /* 0x0000003233157224 */ /* 0x000fe200078e0215 */
[----:B------:R-:W-:Y:S01]  /*8190*/  I2IP.S8.S32.SAT R116, R2, R0, R113 ;  /* 0x0000000002747239 */ /* 0x000fe20000001471 */
[----:B------:R-:W-:Y:S01]  /*81a0*/  IMAD R24, R47, R28, RZ ;  /* 0x0000001c2f187224 */ /* 0x000fe200078e02ff */
[----:B------:R-:W-:Y:S01]  /*81b0*/  SHF.R.S32.HI R51, RZ, 0x18, R66 ;  /* 0x00000018ff337819 */ /* 0x000fe20000011442 */
[-C--:B------:R-:W-:Y:S01]  /*81c0*/  IMAD R22, R53, R50.reuse, R22 ;  /* 0x0000003235167224 */ /* 0x080fe200078e0216 */
[----:B------:R-:W-:Y:S01]  /*81d0*/  IADD3 R113, PT, PT, R44, 0x1, RZ ;  /* 0x000000012c717810 */ /* 0x000fe20007ffe0ff */
[-C--:B------:R-:W-:Y:S02]  /*81e0*/  IMAD R27, R58, R50.reuse, R27 ;  /* 0x000000323a1b7224 */ /* 0x080fe400078e021b */
[----:B------:R-:W-:Y:S02]  /*81f0*/  IMAD R25, R47, R29, RZ ;  /* 0x0000001d2f197224 */ /* 0x000fe400078e02ff */
[----:B------:R-:W-:Y:S01]  /*8200*/  IMAD R24, R49, R50, R24 ;  /* 0x0000003231187224 */ /* 0x000fe200078e0218 */
[----:B------:R-:W-:Y:S01]  /*8210*/  SHF.R.S32.HI R49, RZ, 0x18, R65 ;  /* 0x00000018ff317819 */ /* 0x000fe20000011441 */
[----:B------:R-:W-:Y:S01]  /*8220*/  IMAD R26, R47, R30, RZ ;  /* 0x0000001e2f1a7224 */ /* 0x000fe200078e02ff */
[----:B------:R-:W-:Y:S01]  /*8230*/  I2IP.S8.S32.SAT R117, R27, R22, RZ ;  /* 0x000000161b757239 */ /* 0x000fe200000014ff */
[----:B------:R-:W-:Y:S02]  /*8240*/  IMAD.SHL.U32 R61, R63, 0x100, RZ ;  /* 0x000001003f3d7824 */ /* 0x000fe400078e00ff */
[----:B------:R-:W-:Y:S01]  /*8250*/  IMAD R31, R47, R31, RZ ;  /* 0x0000001f2f1f7224 */ /* 0x000fe200078e02ff */
[----:B------:R-:W-:Y:S01]  /*8260*/  I2IP.S8.S32.SAT R117, R21, R20, R117 ;  /* 0x0000001415757239 */ /* 0x000fe20000001475 */
[----:B------:R-:W-:Y:S01]  /*8270*/  IMAD R25, R51, R50, R25 ;  /* 0x0000003233197224 */ /* 0x000fe200078e0219 */
[----:B------:R-:W-:Y:S01]  /*8280*/  MOV R51, R64 ;  /* 0x0000004000337202 */ /* 0x000fe20000000f00 */
[----:B------:R-:W-:Y:S01]  /*8290*/  IMAD R28, R47, R32, RZ ;  /* 0x000000202f1c7224 */ /* 0x000fe200078e02ff */
[----:B------:R-:W-:Y:S01]  /*82a0*/  SHF.R.S32.HI R53, RZ, 0x18, R61 ;  /* 0x00000018ff357819 */ /* 0x000fe2000001143d */
[-C--:B------:R-:W-:Y:S02]  /*82b0*/  IMAD R26, R49, R50.reuse, R26 ;  /* 0x00000032311a7224 */ /* 0x080fe400078e021a */
[----:B------:R-:W-:Y:S02]  /*82c0*/  IMAD R29, R47, R33, RZ ;  /* 0x000000212f1d7224 */ /* 0x000fe400078e02ff */
[-C--:B------:R-:W-:Y:S02]  /*82d0*/  IMAD R31, R59, R50.reuse, R31 ;  /* 0x000000323b1f7224 */ /* 0x080fe400078e021f */
[----:B------:R-:W-:Y:S02]  /*82e0*/  IMAD R28, R51, R50, R28 ;  /* 0x00000032331c7224 */ /* 0x000fe400078e021c */
[----:B------:R-:W-:Y:S01]  /*82f0*/  IMAD R30, R47, R34, RZ ;  /* 0x000000222f1e7224 */ /* 0x000fe200078e02ff */
[----:B------:R-:W-:Y:S01]  /*8300*/  I2IP.S8.S32.SAT R114, R31, R26, RZ ;  /* 0x0000001a1f727239 */ /* 0x000fe200000014ff */
[----:B------:R-:W-:Y:S02]  /*8310*/  IMAD R29, R52, R50, R29 ;  /* 0x00000032341d7224 */ /* 0x000fe400078e021d */
[----:B------:R-:W-:Y:S01]  /*8320*/  IMAD R35, R47, R35, RZ ;  /* 0x000000232f237224 */ /* 0x000fe200078e02ff */
[----:B------:R-:W-:Y:S01]  /*8330*/  I2IP.S8.S32.SAT R118, R25, R24, R114 ;  /* 0x0000001819767239 */ /* 0x000fe20000001472 */
[-C--:B------:R-:W-:Y:S02]  /*8340*/  IMAD R30, R53, R50.reuse, R30 ;  /* 0x00000032351e7224 */ /* 0x080fe400078e021e */
[----:B------:R-:W-:Y:S05]  /*8350*/  IMAD R35, R60, R50, R35 ;  /* 0x000000323c237224 */ /* 0x000fea00078e0223 */
[----:B------:R-:W-:Y:S04]  /*8360*/  I2IP.S8.S32.SAT R115, R35, R30, RZ ;  /* 0x0000001e23737239 */ /* 0x000fe800000014ff */
[----:B------:R-:W-:Y:S05]  /*8370*/  I2IP.S8.S32.SAT R119, R29, R28, R115 ;  /* 0x0000001c1d777239 */ /* 0x000fea0000001473 */
        /* <DEDUP_REMOVED lines=9> */
[----:B------:R-:W-:Y:S02]  /*8410*/  UIADD3 UR8, UP0, UPT, UR52, 0x680, URZ ;  /* 0x0000068034087890 */ /* 0x000fe4000ff1e0ff */
[----:B------:R-:W-:Y:S02]  /*8420*/  UIADD3 UR5, UPT, UPT, UR41, 0x40, URZ ;  /* 0x0000004029057890 */ /* 0x000fe4000fffe0ff */
[----:B------:R-:W-:Y:S02]  /*8430*/  UIADD3 UR4, UPT, UPT, UR49, 0x3400, URZ ;  /* 0x0000340031047890 */ /* 0x000fe4000fffe0ff */
[----:B------:R-:W-:Y:S01]  /*8440*/  UIADD3.X UR9, UPT, UPT, URZ, UR53, URZ, UP0, !UPT ;  /* 0x00000035ff097290 */ /* 0x000fe200087fe4ff */
[----:B------:R-:W-:Y:S01]  /*8450*/  UMOV UR6, UR42 ;  /* 0x0000002a00067c82 */ /* 0x000fe20008000000 */
[----:B------:R-:W-:Y:S07]  /*8460*/  UMOV UR7, UR36 ;  /* 0x0000002400077c82 */ /* 0x000fee0008000000 */
[----:B------:R2:W-:Y:S01]  /*8470*/  UTMASTG.3D [UR4], [UR8] ;  /* 0x00000004080073b5 */ /* 0x0005e20008010000 */
[----:B------:R0:W-:Y:S01]  /*8480*/  UTMACMDFLUSH ;  /* 0x00000000000079b7 */ /* 0x0001e20000000000 */
[----:B--2---:R-:W-:Y:S04]  /*8490*/  DEPBAR.LE SB0, 0x1 ;  /* 0x000080400000791a */ /* 0x004fe80000000000 */
.L_x_134:
[----:B------:R-:W-:Y:S05]  /*84a0*/  BSYNC.RECONVERGENT B0 ;  /* 0x0000000000007941 */ /* 0x000fea0003800200 */
.L_x_133:
[----:B------:R-:W-:Y:S01]  /*84b0*/  BAR.SYNC.DEFER_BLOCKING 0x1, 0x80 ;  /* 0x0042000000007b1d */ /* 0x000fe20000010000 */
[----:B------:R-:W-:Y:S01]  /*84c0*/  ISETP.NE.AND P2, PT, R106, RZ, PT ;  /* 0x000000ff6a00720c */ /* 0x000fe20003f45270 */
[----:B------:R-:W-:Y:S01]  /*84d0*/  IMAD.IADD R20, R43, 0x1, R83 ;  /* 0x000000012b147824 */ /* 0x000fe200078e0253 */
[----:B------:R-:W-:Y:S01]  /*84e0*/  ISETP.NE.AND P0, PT, R107, 0x2, PT ;  /* 0x000000026b00780c */ /* 0x000fe20003f05270 */
[----:B------:R-:W-:Y:S01]  /*84f0*/  IMAD.IADD R21, R45, 0x1, R90 ;  /* 0x000000012d157824 */ /* 0x000fe200078e025a */
[----:B------:R-:W-:Y:S02]  /*8500*/  ISETP.NE.AND P1, PT, R113, 0x4, PT ;  /* 0x000000047100780c */ /* 0x000fe40003f25270 */
[----:B------:R-:W-:Y:S02]  /*8510*/  SEL R0, RZ, 0x1, P0 ;  /* 0x00000001ff007807 */ /* 0x000fe40000000000 */
[----:B------:R-:W-:Y:S02]  /*8520*/  SEL R3, RZ, 0x1, P1 ;  /* 0x00000001ff037807 */ /* 0x000fe40000800000 */
[----:B------:R-:W-:Y:S02]  /*8530*/  LOP3.LUT R101, R101, R0, RZ, 0x3c, !PT ;  /* 0x0000000065657212 */ /* 0x000fe400078e3cff */
[----:B------:R-:W-:Y:S02]  /*8540*/  LOP3.LUT R102, R102, R3, RZ, 0x3c, !PT ;  /* 0x0000000366667212 */ /* 0x000fe400078e3cff */
[----:B------:R-:W-:Y:S02]  /*8550*/  @P2 R2UR UR36, R98 ;  /* 0x00000000622422ca */ /* 0x000fe400000e0000 */
[----:B------:R-:W-:Y:S02]  /*8560*/  SEL R107, R107, RZ, P0 ;  /* 0x000000ff6b6b7207 */ /* 0x000fe40000000000 */
[----:B------:R-:W-:Y:S01]  /*8570*/  SEL R44, R113, RZ, P1 ;  /* 0x000000ff712c7207 */ /* 0x000fe20000800000 */
[----:B------:R-:W-:Y:S10]  /*8580*/  @P2 BRA `(.L_x_135) ;  /* 0xffffffd400d82947 */ /* 0x000ff4000383ffff */
[----:B------:R-:W-:Y:S05]  /*8590*/  EXIT ;  /* 0x000000000000794d */ /* 0x000fea0003800000 */
.L_x_20:
[----:B--2---:R2:W1:Y:S02]  /*85a0*/  SYNCS.PHASECHK.TRANS64.TRYWAIT P0, [R3+URZ+0x2c0], R2 ;  /* 0x0002c002030075a7 */ /* 0x00446400080011ff */
[----:B-1----:R-:W-:Y:S05]  /*85b0*/  @!P0 NANOSLEEP.SYNCS 0x989680 ;  /* 0x009896800000895d */ /* 0x002fea0003900000 */
[----:B------:R-:W1:Y:S02]  /*85c0*/  @!P0 SYNCS.PHASECHK.TRANS64 P0, [R3+URZ+0x2c0], R2 ;  /* 0x0002c002030085a7 */ /* 0x000e6400080010ff */
[----:B-1----:R-:W-:Y:S05]  /*85d0*/  @!P0 BRA `(.L_x_20) ;  /* 0xfffffffc00f08947 */ /* 0x002fea000383ffff */
[----:B------:R-:W-:Y:S05]  /*85e0*/  BRA `(.L_x_136) ;  /* 0xffffff9000e87947 */ /* 0x000fea000383ffff */
.L_x_23:
[----:B-1----:R-:W-:-:S07]  /*85f0*/  MOV R2, UR33 ;  /* 0x0000002100027c02 */ /* 0x002fce0008000f00 */
.L_x_137:
[----:B-1----:R1:W2:Y:S02]  /*8600*/  SYNCS.PHASECHK.TRANS64.TRYWAIT P0, [R2+URZ+0x110], R5 ;  /* 0x00011005020075a7 */ /* 0x0022a400080011ff */
[----:B--2---:R-:W-:Y:S05]  /*8610*/  @!P0 NANOSLEEP.SYNCS 0x989680 ;  /* 0x009896800000895d */ /* 0x004fea0003900000 */
[----:B------:R-:W2:Y:S02]  /*8620*/  @!P0 SYNCS.PHASECHK.TRANS64 P0, [R2+URZ+0x110], R5 ;  /* 0x00011005020085a7 */ /* 0x000ea400080010ff */
[----:B--2---:R-:W-:Y:S05]  /*8630*/  @!P0 BRA `(.L_x_137) ;  /* 0xfffffffc00f08947 */ /* 0x004fea000383ffff */
[----:B------:R-:W-:Y:S05]  /*8640*/  BRA `(.L_x_22) ;  /* 0xffffff9400387947 */ /* 0x000fea000383ffff */
.L_x_29:
[----:B-1----:R-:W-:-:S07]  /*8650*/  MOV R2, UR17 ;  /* 0x0000001100027c02 */ /* 0x002fce0008000f00 */
.L_x_138:
[----:B-1----:R1:W2:Y:S02]  /*8660*/  SYNCS.PHASECHK.TRANS64.TRYWAIT P0, [R2+URZ+0x110], R5 ;  /* 0x00011005020075a7 */ /* 0x0022a400080011ff */
[----:B--2---:R-:W-:Y:S05]  /*8670*/  @!P0 NANOSLEEP.SYNCS 0x989680 ;  /* 0x009896800000895d */ /* 0x004fea0003900000 */
[----:B------:R-:W2:Y:S02]  /*8680*/  @!P0 SYNCS.PHASECHK.TRANS64 P0, [R2+URZ+0x110], R5 ;  /* 0x00011005020085a7 */ /* 0x000ea400080010ff */
[----:B--2---:R-:W-:Y:S05]  /*8690*/  @!P0 BRA `(.L_x_138) ;  /* 0xfffffffc00f08947 */ /* 0x004fea000383ffff */
[----:B------:R-:W-:Y:S05]  /*86a0*/  BRA `(.L_x_28) ;  /* 0xffffff9400e07947 */ /* 0x000fea000383ffff */
.L_x_33:
[----:B-1----:R1:W2:Y:S02]  /*86b0*/  SYNCS.PHASECHK.TRANS64.TRYWAIT P0, [R2+URZ+0x250], R3 ;  /* 0x00025003020075a7 */ /* 0x0022a400080011ff */
[----:B--2---:R-:W-:Y:S05]  /*86c0*/  @!P0 NANOSLEEP.SYNCS 0x989680 ;  /* 0x009896800000895d */ /* 0x004fea0003900000 */
[----:B------:R-:W2:Y:S02]  /*86d0*/  @!P0 SYNCS.PHASECHK.TRANS64 P0, [R2+URZ+0x250], R3 ;  /* 0x00025003020085a7 */ /* 0x000ea400080010ff */
[----:B--2---:R-:W-:Y:S05]  /*86e0*/  @!P0 BRA `(.L_x_33) ;  /* 0xfffffffc00f08947 */ /* 0x004fea000383ffff */
[----:B------:R-:W-:Y:S05]  /*86f0*/  BRA `(.L_x_139) ;  /* 0xffffff9800707947 */ /* 0x000fea000383ffff */
.L_x_37:
[----:B----4-:R-:W-:-:S07]  /*8700*/  MOV R0, UR5 ;  /* 0x0000000500007c02 */ /* 0x010fce0008000f00 */
.L_x_140:
[----:B-1----:R1:W2:Y:S02]  /*8710*/  SYNCS.PHASECHK.TRANS64.TRYWAIT P0, [R0+URZ], R3 ;  /* 0x00000003000075a7 */ /* 0x0022a400080011ff */
[----:B--2---:R-:W-:Y:S05]  /*8720*/  @!P0 NANOSLEEP.SYNCS 0x989680 ;  /* 0x009896800000895d */ /* 0x004fea0003900000 */
[----:B------:R-:W2:Y:S02]  /*8730*/  @!P0 SYNCS.PHASECHK.TRANS64 P0, [R0+URZ], R3 ;  /* 0x00000003000085a7 */ /* 0x000ea400080010ff */
[----:B--2---:R-:W-:Y:S05]  /*8740*/  @!P0 BRA `(.L_x_140) ;  /* 0xfffffffc00f08947 */ /* 0x004fea000383ffff */
[----:B------:R-:W-:Y:S05]  /*8750*/  BRA `(.L_x_141) ;  /* 0xffffff9c00e07947 */ /* 0x000fea000383ffff */
.L_x_38:
[----:B----4-:R-:W-:-:S07]  /*8760*/  MOV R0, UR5 ;  /* 0x0000000500007c02 */ /* 0x010fce0008000f00 */
.L_x_142:
[----:B-1----:R1:W2:Y:S02]  /*8770*/  SYNCS.PHASECHK.TRANS64.TRYWAIT P0, [R0+URZ], R3 ;  /* 0x00000003000075a7 */ /* 0x0022a400080011ff */
[----:B--2---:R-:W-:Y:S05]  /*8780*/  @!P0 NANOSLEEP.SYNCS 0x989680 ;  /* 0x009896800000895d */ /* 0x004fea0003900000 */
[----:B------:R-:W2:Y:S02]  /*8790*/  @!P0 SYNCS.PHASECHK.TRANS64 P0, [R0+URZ], R3 ;  /* 0x00000003000085a7 */ /* 0x000ea400080010ff */
[----:B--2---:R-:W-:Y:S05]  /*87a0*/  @!P0 BRA `(.L_x_142) ;  /* 0xfffffffc00f08947 */ /* 0x004fea000383ffff */
[----:B------:R-:W-:Y:S05]  /*87b0*/  BRA `(.L_x_143) ;  /* 0xffffff9c00ec7947 */ /* 0x000fea000383ffff */
.L_x_39:
[----:B----4-:R-:W-:-:S07]  /*87c0*/  MOV R0, UR5 ;  /* 0x0000000500007c02 */ /* 0x010fce0008000f00 */
.L_x_144:
[----:B-1----:R1:W2:Y:S02]  /*87d0*/  SYNCS.PHASECHK.TRANS64.TRYWAIT P0, [R0+URZ], R3 ;  /* 0x00000003000075a7 */ /* 0x0022a400080011ff */
[----:B--2---:R-:W-:Y:S05]  /*87e0*/  @!P0 NANOSLEEP.SYNCS 0x989680 ;  /* 0x009896800000895d */ /* 0x004fea0003900000 */
[----:B------:R-:W2:Y:S02]  /*87f0*/  @!P0 SYNCS.PHASECHK.TRANS64 P0, [R0+URZ], R3 ;  /* 0x00000003000085a7 */ /* 0x000ea400080010ff */
[----:B--2---:R-:W-:Y:S05]  /*8800*/  @!P0 BRA `(.L_x_144) ;  /* 0xfffffffc00f08947 */ /* 0x004fea000383ffff */
[----:B------:R-:W-:Y:S05]  /*8810*/  BRA `(.L_x_145) ;  /* 0xffffff9c00f87947 */ /* 0x000fea000383ffff */
.L_x_40:
[----:B----4-:R-:W-:-:S07]  /*8820*/  MOV R0, UR5 ;  /* 0x0000000500007c02 */ /* 0x010fce0008000f00 */
.L_x_146:
[----:B-1----:R1:W2:Y:S02]  /*8830*/  SYNCS.PHASECHK.TRANS64.TRYWAIT P0, [R0+URZ], R3 ;  /* 0x00000003000075a7 */ /* 0x0022a400080011ff */
[----:B--2---:R-:W-:Y:S05]  /*8840*/  @!P0 NANOSLEEP.SYNCS 0x989680 ;  /* 0x009896800000895d */ /* 0x004fea0003900000 */
[----:B------:R-:W2:Y:S02]  /*8850*/  @!P0 SYNCS.PHASECHK.TRANS64 P0, [R0+URZ], R3 ;  /* 0x00000003000085a7 */ /* 0x000ea400080010ff */
[----:B--2---:R-:W-:Y:S05]  /*8860*/  @!P0 BRA `(.L_x_146) ;  /* 0xfffffffc00f08947 */ /* 0x004fea000383ffff */
[----:B------:R-:W-:Y:S05]  /*8870*/  BRA `(.L_x_147) ;  /* 0xffffffa000047947 */ /* 0x000fea000383ffff */
.L_x_41:
[----:B----4-:R-:W-:-:S07]  /*8880*/  MOV R0, UR5 ;  /* 0x0000000500007c02 */ /* 0x010fce0008000f00 */
.L_x_148:
[----:B-1----:R1:W2:Y:S02]  /*8890*/  SYNCS.PHASECHK.TRANS64.TRYWAIT P0, [R0+URZ], R3 ;  /* 0x00000003000075a7 */ /* 0x0022a400080011ff */
[----:B--2---:R-:W-:Y:S05]  /*88a0*/  @!P0 NANOSLEEP.SYNCS 0x989680 ;  /* 0x009896800000895d */ /* 0x004fea0003900000 */
[----:B------:R-:W2:Y:S02]  /*88b0*/  @!P0 SYNCS.PHASECHK.TRANS64 P0, [R0+URZ], R3 ;  /* 0x00000003000085a7 */ /* 0x000ea400080010ff */
[----:B--2---:R-:W-:Y:S05]  /*88c0*/  @!P0 BRA `(.L_x_148) ;  /* 0xfffffffc00f08947 */ /* 0x004fea000383ffff */
[----:B------:R-:W-:Y:S05]  /*88d0*/  BRA `(.L_x_149) ;  /* 0xffffffa000107947 */ /* 0x000fea000383ffff */
.L_x_42:
[----:B----4-:R-:W-:-:S07]  /*88e0*/  MOV R0, UR5 ;  /* 0x0000000500007c02 */ /* 0x010fce0008000f00 */
.L_x_150:
[----:B-1----:R1:W2:Y:S02]  /*88f0*/  SYNCS.PHASECHK.TRANS64.TRYWAIT P0, [R0+URZ], R3 ;  /* 0x00000003000075a7 */ /* 0x0022a400080011ff */
[----:B--2---:R-:W-:Y:S05]  /*8900*/  @!P0 NANOSLEEP.SYNCS 0x989680 ;  /* 0x009896800000895d */ /* 0x004fea0003900000 */
[----:B------:R-:W2:Y:S02]  /*8910*/  @!P0 SYNCS.PHASECHK.TRANS64 P0, [R0+URZ], R3 ;  /* 0x00000003000085a7 */ /* 0x000ea400080010ff */
[----:B--2---:R-:W-:Y:S05]  /*8920*/  @!P0 BRA `(.L_x_150) ;  /* 0xfffffffc00f08947 */ /* 0x004fea000383ffff */
[----:B------:R-:W-:Y:S05]  /*8930*/  BRA `(.L_x_151) ;  /* 0xffffffa0001c7947 */ /* 0x000fea000383ffff */
.L_x_43:
[----:B----4-:R-:W-:-:S07]  /*8940*/  MOV R0, UR5 ;  /* 0x0000000500007c02 */ /* 0x010fce0008000f00 */
.L_x_152:
[----:B-1----:R1:W2:Y:S02]  /*8950*/  SYNCS.PHASECHK.TRANS64.TRYWAIT P0, [R0+URZ], R3 ;  /* 0x00000003000075a7 */ /* 0x0022a400080011ff */
[----:B--2---:R-:W-:Y:S05]  /*8960*/  @!P0 NANOSLEEP.SYNCS 0x989680 ;  /* 0x009896800000895d */ /* 0x004fea0003900000 */
[----:B------:R-:W2:Y:S02]  /*8970*/  @!P0 SYNCS.PHASECHK.TRANS64 P0, [R0+URZ], R3 ;  /* 0x00000003000085a7 */ /* 0x000ea400080010ff */
[----:B--2---:R-:W-:Y:S05]  /*8980*/  @!P0 BRA `(.L_x_152) ;  /* 0xfffffffc00f08947 */ /* 0x004fea000383ffff */
[----:B------:R-:W-:Y:S05]  /*8990*/  BRA `(.L_x_153) ;  /* 0xffffffa000287947 */ /* 0x000fea000383ffff */
.L_x_44:
[----:B----4-:R-:W-:-:S07]  /*89a0*/  MOV R0, UR5 ;  /* 0x0000000500007c02 */ /* 0x010fce0008000f00 */
.L_x_154:
[----:B-1----:R1:W2:Y:S02]  /*89b0*/  SYNCS.PHASECHK.TRANS64.TRYWAIT P0, [R0+URZ], R3 ;  /* 0x00000003000075a7 */ /* 0x0022a400080011ff */
[----:B--2---:R-:W-:Y:S05]  /*89c0*/  @!P0 NANOSLEEP.SYNCS 0x989680 ;  /* 0x009896800000895d */ /* 0x004fea0003900000 */
[----:B------:R-:W2:Y:S02]  /*89d0*/  @!P0 SYNCS.PHASECHK.TRANS64 P0, [R0+URZ], R3 ;  /* 0x00000003000085a7 */ /* 0x000ea400080010ff */
[----:B--2---:R-:W-:Y:S05]  /*89e0*/  @!P0 BRA `(.L_x_154) ;  /* 0xfffffffc00f08947 */ /* 0x004fea000383ffff */
[----:B------:R-:W-:Y:S05]  /*89f0*/  BRA `(.L_x_155) ;  /* 0xffffffa000347947 */ /* 0x000fea000383ffff */
.L_x_45:
[----:B----4-:R-:W-:-:S07]  /*8a00*/  MOV R0, UR5 ;  /* 0x0000000500007c02 */ /* 0x010fce0008000f00 */
.L_x_156:
[----:B-1----:R1:W2:Y:S02]  /*8a10*/  SYNCS.PHASECHK.TRANS64.TRYWAIT P0, [R0+URZ], R3 ;  /* 0x00000003000075a7 */ /* 0x0022a400080011ff */
[----:B--2---:R-:W-:Y:S05]  /*8a20*/  @!P0 NANOSLEEP.SYNCS 0x989680 ;  /* 0x009896800000895d */ /* 0x004fea0003900000 */
[----:B------:R-:W2:Y:S02]  /*8a30*/  @!P0 SYNCS.PHASECHK.TRANS64 P0, [R0+URZ], R3 ;  /* 0x00000003000085a7 */ /* 0x000ea400080010ff */
[----:B--2---:R-:W-:Y:S05]  /*8a40*/  @!P0 BRA `(.L_x_156) ;  /* 0xfffffffc00f08947 */ /* 0x004fea000383ffff */
[----:B------:R-:W-:Y:S05]  /*8a50*/  BRA `(.L_x_157) ;  /* 0xffffffa000407947 */ /* 0x000fea000383ffff */
.L_x_46:
[----:B----4-:R-:W-:-:S07]  /*8a60*/  MOV R0, UR5 ;  /* 0x0000000500007c02 */ /* 0x010fce0008000f00 */
.L_x_158:
[----:B-1----:R1:W2:Y:S02]  /*8a70*/  SYNCS.PHASECHK.TRANS64.TRYWAIT P0, [R0+URZ], R3 ;  /* 0x00000003000075a7 */ /* 0x0022a400080011ff */
[----:B--2---:R-:W-:Y:S05]  /*8a80*/  @!P0 NANOSLEEP.SYNCS 0x989680 ;  /* 0x009896800000895d */ /* 0x004fea0003900000 */
[----:B------:R-:W2:Y:S02]  /*8a90*/  @!P0 SYNCS.PHASECHK.TRANS64 P0, [R0+URZ], R3 ;  /* 0x00000003000085a7 */ /* 0x000ea400080010ff */
[----:B--2---:R-:W-:Y:S05]  /*8aa0*/  @!P0 BRA `(.L_x_158) ;  /* 0xfffffffc00f08947 */ /* 0x004fea000383ffff */
[----:B------:R-:W-:Y:S05]  /*8ab0*/  BRA `(.L_x_159) ;  /* 0xffffffa0004c7947 */ /* 0x000fea000383ffff */
.L_x_47:
[----:B----4-:R-:W-:-:S07]  /*8ac0*/  MOV R0, UR5 ;  /* 0x0000000500007c02 */ /* 0x010fce0008000f00 */
.L_x_160:
[----:B-1----:R1:W2:Y:S02]  /*8ad0*/  SYNCS.PHASECHK.TRANS64.TRYWAIT P0, [R0+URZ], R3 ;  /* 0x00000003000075a7 */ /* 0x0022a400080011ff */
[----:B--2---:R-:W-:Y:S05]  /*8ae0*/  @!P0 NANOSLEEP.SYNCS 0x989680 ;  /* 0x009896800000895d */ /* 0x004fea0003900000 */
[----:B------:R-:W2:Y:S02]  /*8af0*/  @!P0 SYNCS.PHASECHK.TRANS64 P0, [R0+URZ], R3 ;  /* 0x00000003000085a7 */ /* 0x000ea400080010ff */
[----:B--2---:R-:W-:Y:S05]  /*8b00*/  @!P0 BRA `(.L_x_160) ;  /* 0xfffffffc00f08947 */ /* 0x004fea000383ffff */
[----:B------:R-:W-:Y:S05]  /*8b10*/  BRA `(.L_x_161) ;  /* 0xffffffa000587947 */ /* 0x000fea000383ffff */
.L_x_48:
[----:B----4-:R-:W-:-:S07]  /*8b20*/  MOV R0, UR5 ;  /* 0x0000000500007c02 */ /* 0x010fce0008000f00 */
.L_x_162:
[----:B-1----:R1:W2:Y:S02]  /*8b30*/  SYNCS.PHASECHK.TRANS64.TRYWAIT P0, [R0+URZ], R3 ;  /* 0x00000003000075a7 */ /* 0x0022a400080011ff */
[----:B--2---:R-:W-:Y:S05]  /*8b40*/  @!P0 NANOSLEEP.SYNCS 0x989680 ;  /* 0x009896800000895d */ /* 0x004fea0003900000 */
[----:B------:R-:W2:Y:S02]  /*8b50*/  @!P0 SYNCS.PHASECHK.TRANS64 P0, [R0+URZ], R3 ;  /* 0x00000003000085a7 */ /* 0x000ea400080010ff */
[----:B--2---:R-:W-:Y:S05]  /*8b60*/  @!P0 BRA `(.L_x_162) ;  /* 0xfffffffc00f08947 */ /* 0x004fea000383ffff */
[----:B------:R-:W-:Y:S05]  /*8b70*/  BRA `(.L_x_163) ;  /* 0xffffffa000647947 */ /* 0x000fea000383ffff */
.L_x_49:
[----:B----4-:R-:W-:-:S07]  /*8b80*/  MOV R0, UR5 ;  /* 0x0000000500007c02 */ /* 0x010fce0008000f00 */
.L_x_164:
[----:B-1----:R1:W2:Y:S02]  /*8b90*/  SYNCS.PHASECHK.TRANS64.TRYWAIT P0, [R0+URZ], R3 ;  /* 0x00000003000075a7 */ /* 0x0022a400080011ff */
[----:B--2---:R-:W-:Y:S05]  /*8ba0*/  @!P0 NANOSLEEP.SYNCS 0x989680 ;  /* 0x009896800000895d */ /* 0x004fea0003900000 */
[----:B------:R-:W2:Y:S02]  /*8bb0*/  @!P0 SYNCS.PHASECHK.TRANS64 P0, [R0+URZ], R3 ;  /* 0x00000003000085a7 */ /* 0x000ea400080010ff */
[----:B--2---:R-:W-:Y:S05]  /*8bc0*/  @!P0 BRA `(.L_x_164) ;  /* 0xfffffffc00f08947 */ /* 0x004fea000383ffff */
[----:B------:R-:W-:Y:S05]  /*8bd0*/  BRA `(.L_x_165) ;  /* 0xffffffa000707947 */ /* 0x000fea000383ffff */
.L_x_50:
[----:B----4-:R-:W-:-:S07]  /*8be0*/  MOV R0, UR5 ;  /* 0x0000000500007c02 */ /* 0x010fce0008000f00 */
.L_x_166:
[----:B-1----:R1:W2:Y:S02]  /*8bf0*/  SYNCS.PHASECHK.TRANS64.TRYWAIT P0, [R0+URZ], R3 ;  /* 0x00000003000075a7 */ /* 0x0022a400080011ff */
[----:B--2---:R-:W-:Y:S05]  /*8c00*/  @!P0 NANOSLEEP.SYNCS 0x989680 ;  /* 0x009896800000895d */ /* 0x004fea0003900000 */
[----:B------:R-:W2:Y:S02]  /*8c10*/  @!P0 SYNCS.PHASECHK.TRANS64 P0, [R0+URZ], R3 ;  /* 0x00000003000085a7 */ /* 0x000ea400080010ff */
[----:B--2---:R-:W-:Y:S05]  /*8c20*/  @!P0 BRA `(.L_x_166) ;  /* 0xfffffffc00f08947 */ /* 0x004fea000383ffff */
[----:B------:R-:W-:Y:S05]  /*8c30*/  BRA `(.L_x_167) ;  /* 0xffffffa0007c7947 */ /* 0x000fea000383ffff */
.L_x_51:
[----:B----4-:R-:W-:-:S07]  /*8c40*/  MOV R0, UR5 ;  /* 0x0000000500007c02 */ /* 0x010fce0008000f00 */
.L_x_168:
[----:B-1----:R1:W2:Y:S02]  /*8c50*/  SYNCS.PHASECHK.TRANS64.TRYWAIT P0, [R0+URZ], R3 ;  /* 0x00000003000075a7 */ /* 0x0022a400080011ff */
[----:B--2---:R-:W-:Y:S05]  /*8c60*/  @!P0 NANOSLEEP.SYNCS 0x989680 ;  /* 0x009896800000895d */ /* 0x004fea0003900000 */
[----:B------:R-:W2:Y:S02]  /*8c70*/  @!P0 SYNCS.PHASECHK.TRANS64 P0, [R0+URZ], R3 ;  /* 0x00000003000085a7 */ /* 0x000ea400080010ff */
[----:B--2---:R-:W-:Y:S05]  /*8c80*/  @!P0 BRA `(.L_x_168) ;  /* 0xfffffffc00f08947 */ /* 0x004fea000383ffff */
[----:B------:R-:W-:Y:S05]  /*8c90*/  BRA `(.L_x_169) ;  /* 0xffffffa000887947 */ /* 0x000fea000383ffff */
.L_x_52:
[----:B----4-:R-:W-:-:S07]  /*8ca0*/  MOV R0, UR5 ;  /* 0x0000000500007c02 */ /* 0x010fce0008000f00 */
.L_x_170:
[----:B-1----:R1:W2:Y:S02]  /*8cb0*/  SYNCS.PHASECHK.TRANS64.TRYWAIT P0, [R0+URZ], R3 ;  /* 0x00000003000075a7 */ /* 0x0022a400080011ff */
[----:B--2---:R-:W-:Y:S05]  /*8cc0*/  @!P0 NANOSLEEP.SYNCS 0x989680 ;  /* 0x009896800000895d */ /* 0x004fea0003900000 */
[----:B------:R-:W2:Y:S02]  /*8cd0*/  @!P0 SYNCS.PHASECHK.TRANS64 P0, [R0+URZ], R3 ;  /* 0x00000003000085a7 */ /* 0x000ea400080010ff */
[----:B--2---:R-:W-:Y:S05]  /*8ce0*/  @!P0 BRA `(.L_x_170) ;  /* 0xfffffffc00f08947 */ /* 0x004fea000383ffff */
[----:B------:R-:W-:Y:S05]  /*8cf0*/  BRA `(.L_x_171) ;  /* 0xffffffa000947947 */ /* 0x000fea000383ffff */
.L_x_53:
[----:B----4-:R-:W-:-:S07]  /*8d00*/  MOV R0, UR5 ;  /* 0x0000000500007c02 */ /* 0x010fce0008000f00 */
.L_x_172:
[----:B-1----:R1:W2:Y:S02]  /*8d10*/  SYNCS.PHASECHK.TRANS64.TRYWAIT P0, [R0+URZ], R3 ;  /* 0x00000003000075a7 */ /* 0x0022a400080011ff */
[----:B--2---:R-:W-:Y:S05]  /*8d20*/  @!P0 NANOSLEEP.SYNCS 0x989680 ;  /* 0x009896800000895d */ /* 0x004fea0003900000 */
[----:B------:R-:W2:Y:S02]  /*8d30*/  @!P0 SYNCS.PHASECHK.TRANS64 P0, [R0+URZ], R3 ;  /* 0x00000003000085a7 */ /* 0x000ea400080010ff */
[----:B--2---:R-:W-:Y:S05]  /*8d40*/  @!P0 BRA `(.L_x_172) ;  /* 0xfffffffc00f08947 */ /* 0x004fea000383ffff */
[----:B------:R-:W-:Y:S05]  /*8d50*/  BRA `(.L_x_173) ;  /* 0xffffffa000a07947 */ /* 0x000fea000383ffff */
.L_x_54:
[----:B----4-:R-:W-:-:S07]  /*8d60*/  MOV R0, UR5 ;  /* 0x0000000500007c02 */ /* 0x010fce0008000f00 */
.L_x_174:
[----:B-1----:R1:W2:Y:S02]  /*8d70*/  SYNCS.PHASECHK.TRANS64.TRYWAIT P0, [R0+URZ], R3 ;  /* 0x00000003000075a7 */ /* 0x0022a400080011ff */
[----:B--2---:R-:W-:Y:S05]  /*8d80*/  @!P0 NANOSLEEP.SYNCS 0x989680 ;  /* 0x009896800000895d */ /* 0x004fea0003900000 */
[----:B------:R-:W2:Y:S02]  /*8d90*/  @!P0 SYNCS.PHASECHK.TRANS64 P0, [R0+URZ], R3 ;  /* 0x00000003000085a7 */ /* 0x000ea400080010ff */
[----:B--2---:R-:W-:Y:S05]  /*8da0*/  @!P0 BRA `(.L_x_174) ;  /* 0xfffffffc00f08947 */ /* 0x004fea000383ffff */
[----:B------:R-:W-:Y:S05]  /*8db0*/  BRA `(.L_x_175) ;  /* 0xffffffa000ac7947 */ /* 0x000fea000383ffff */
.L_x_55:
[----:B----4-:R-:W-:-:S07]  /*8dc0*/  MOV R0, UR5 ;  /* 0x0000000500007c02 */ /* 0x010fce0008000f00 */
.L_x_176:
[----:B-1----:R1:W2:Y:S02]  /*8dd0*/  SYNCS.PHASECHK.TRANS64.TRYWAIT P0, [R0+URZ], R3 ;  /* 0x00000003000075a7 */ /* 0x0022a400080011ff */
[----:B--2---:R-:W-:Y:S05]  /*8de0*/  @!P0 NANOSLEEP.SYNCS 0x989680 ;  /* 0x009896800000895d */ /* 0x004fea0003900000 */
[----:B------:R-:W2:Y:S02]  /*8df0*/  @!P0 SYNCS.PHASECHK.TRANS64 P0, [R0+URZ], R3 ;  /* 0x00000003000085a7 */ /* 0x000ea400080010ff */
[----:B--2---:R-:W-:Y:S05]  /*8e00*/  @!P0 BRA `(.L_x_176) ;  /* 0xfffffffc00f08947 */ /* 0x004fea000383ffff */
[----:B------:R-:W-:Y:S05]  /*8e10*/  BRA `(.L_x_177) ;  /* 0xffffffa000b87947 */ /* 0x000fea000383ffff */
.L_x_56:
[----:B----4-:R-:W-:-:S07]  /*8e20*/  MOV R0, UR5 ;  /* 0x0000000500007c02 */ /* 0x010fce0008000f00 */
.L_x_178:
[----:B-1----:R1:W2:Y:S02]  /*8e30*/  SYNCS.PHASECHK.TRANS64.TRYWAIT P0, [R0+URZ], R3 ;  /* 0x00000003000075a7 */ /* 0x0022a400080011ff */
[----:B--2---:R-:W-:Y:S05]  /*8e40*/  @!P0 NANOSLEEP.SYNCS 0x989680 ;  /* 0x009896800000895d */ /* 0x004fea0003900000 */
[----:B------:R-:W2:Y:S02]  /*8e50*/  @!P0 SYNCS.PHASECHK.TRANS64 P0, [R0+URZ], R3 ;  /* 0x00000003000085a7 */ /* 0x000ea400080010ff */
[----:B--2---:R-:W-:Y:S05]  /*8e60*/  @!P0 BRA `(.L_x_178) ;  /* 0xfffffffc00f08947 */ /* 0x004fea000383ffff */
[----:B------:R-:W-:Y:S05]  /*8e70*/  BRA `(.L_x_179) ;  /* 0xffffffa000c47947 */ /* 0x000fea000383ffff */
.L_x_57:
[----:B----4-:R-:W-:-:S07]  /*8e80*/  MOV R0, UR5 ;  /* 0x0000000500007c02 */ /* 0x010fce0008000f00 */
.L_x_180:
[----:B-1----:R1:W2:Y:S02]  /*8e90*/  SYNCS.PHASECHK.TRANS64.TRYWAIT P0, [R0+URZ], R3 ;  /* 0x00000003000075a7 */ /* 0x0022a400080011ff */
[----:B--2---:R-:W-:Y:S05]  /*8ea0*/  @!P0 NANOSLEEP.SYNCS 0x989680 ;  /* 0x009896800000895d */ /* 0x004fea0003900000 */
[----:B------:R-:W2:Y:S02]  /*8eb0*/  @!P0 SYNCS.PHASECHK.TRANS64 P0, [R0+URZ], R3 ;  /* 0x00000003000085a7 */ /* 0x000ea400080010ff */
[----:B--2---:R-:W-:Y:S05]  /*8ec0*/  @!P0 BRA `(.L_x_180) ;  /* 0xfffffffc00f08947 */ /* 0x004fea000383ffff */
[----:B------:R-:W-:Y:S05]  /*8ed0*/  BRA `(.L_x_181) ;  /* 0xffffffa000d07947 */ /* 0x000fea000383ffff */
.L_x_58:
[----:B----4-:R-:W-:-:S07]  /*8ee0*/  MOV R0, UR5 ;  /* 0x0000000500007c02 */ /* 0x010fce0008000f00 */
.L_x_182:
[----:B-1----:R1:W2:Y:S02]  /*8ef0*/  SYNCS.PHASECHK.TRANS64.TRYWAIT P0, [R0+URZ], R3 ;  /* 0x00000003000075a7 */ /* 0x0022a400080011ff */
[----:B--2---:R-:W-:Y:S05]  /*8f00*/  @!P0 NANOSLEEP.SYNCS 0x989680 ;  /* 0x009896800000895d */ /* 0x004fea0003900000 */
[----:B------:R-:W2:Y:S02]  /*8f10*/  @!P0 SYNCS.PHASECHK.TRANS64 P0, [R0+URZ], R3 ;  /* 0x00000003000085a7 */ /* 0x000ea400080010ff */
[----:B--2---:R-:W-:Y:S05]  /*8f20*/  @!P0 BRA `(.L_x_182) ;  /* 0xfffffffc00f08947 */ /* 0x004fea000383ffff */
[----:B------:R-:W-:Y:S05]  /*8f30*/  BRA `(.L_x_183) ;  /* 0xffffffa000dc7947 */ /* 0x000fea000383ffff */
.L_x_59:
[----:B----4-:R-:W-:-:S07]  /*8f40*/  MOV R0, UR5 ;  /* 0x0000000500007c02 */ /* 0x010fce0008000f00 */
.L_x_184:
[----:B-1----:R1:W2:Y:S02]  /*8f50*/  SYNCS.PHASECHK.TRANS64.TRYWAIT P0, [R0+URZ], R3 ;  /* 0x00000003000075a7 */ /* 0x0022a400080011ff */
[----:B--2---:R-:W-:Y:S05]  /*8f60*/  @!P0 NANOSLEEP.SYNCS 0x989680 ;  /* 0x009896800000895d */ /* 0x004fea0003900000 */
[----:B------:R-:W2:Y:S02]  /*8f70*/  @!P0 SYNCS.PHASECHK.TRANS64 P0, [R0+URZ], R3 ;  /* 0x00000003000085a7 */ /* 0x000ea400080010ff */
[----:B--2---:R-:W-:Y:S05]  /*8f80*/  @!P0 BRA `(.L_x_184) ;  /* 0xfffffffc00f08947 */ /* 0x004fea000383ffff */
[----:B------:R-:W-:Y:S05]  /*8f90*/  BRA `(.L_x_185) ;  /* 0xffffffa000e87947 */ /* 0x000fea000383ffff */
.L_x_60:
[----:B----4-:R-:W-:-:S07]  /*8fa0*/  MOV R0, UR5 ;  /* 0x0000000500007c02 */ /* 0x010fce0008000f00 */
.L_x_186:
[----:B-1----:R1:W2:Y:S02]  /*8fb0*/  SYNCS.PHASECHK.TRANS64.TRYWAIT P0, [R0+URZ], R3 ;  /* 0x00000003000075a7 */ /* 0x0022a400080011ff */
[----:B--2---:R-:W-:Y:S05]  /*8fc0*/  @!P0 NANOSLEEP.SYNCS 0x989680 ;  /* 0x009896800000895d */ /* 0x004fea0003900000 */
[----:B------:R-:W2:Y:S02]  /*8fd0*/  @!P0 SYNCS.PHASECHK.TRANS64 P0, [R0+URZ], R3 ;  /* 0x00000003000085a7 */ /* 0x000ea400080010ff */
[----:B--2---:R-:W-:Y:S05]  /*8fe0*/  @!P0 BRA `(.L_x_186) ;  /* 0xfffffffc00f08947 */ /* 0x004fea000383ffff */
[----:B------:R-:W-:Y:S05]  /*8ff0*/  BRA `(.L_x_187) ;  /* 0xffffffa000f47947 */ /* 0x000fea000383ffff */
.L_x_61:
[----:B----4-:R-:W-:-:S07]  /*9000*/  MOV R0, UR5 ;  /* 0x0000000500007c02 */ /* 0x010fce0008000f00 */
.L_x_188:
[----:B-1----:R1:W2:Y:S02]  /*9010*/  SYNCS.PHASECHK.TRANS64.TRYWAIT P0, [R0+URZ], R3 ;  /* 0x00000003000075a7 */ /* 0x0022a400080011ff */
[----:B--2---:R-:W-:Y:S05]  /*9020*/  @!P0 NANOSLEEP.SYNCS 0x989680 ;  /* 0x009896800000895d */ /* 0x004fea0003900000 */
[----:B------:R-:W2:Y:S02]  /*9030*/  @!P0 SYNCS.PHASECHK.TRANS64 P0, [R0+URZ], R3 ;  /* 0x00000003000085a7 */ /* 0x000ea400080010ff */
[----:B--2---:R-:W-:Y:S05]  /*9040*/  @!P0 BRA `(.L_x_188) ;  /* 0xfffffffc00f08947 */ /* 0x004fea000383ffff */
[----:B------:R-:W-:Y:S05]  /*9050*/  BRA `(.L_x_189) ;  /* 0xffffffa400007947 */ /* 0x000fea000383ffff */
.L_x_62:
[----:B----4-:R-:W-:-:S07]  /*9060*/  MOV R0, UR5 ;  /* 0x0000000500007c02 */ /* 0x010fce0008000f00 */
.L_x_190:
[----:B-1----:R1:W2:Y:S02]  /*9070*/  SYNCS.PHASECHK.TRANS64.TRYWAIT P0, [R0+URZ], R3 ;  /* 0x00000003000075a7 */ /* 0x0022a400080011ff */
[----:B--2---:R-:W-:Y:S05]  /*9080*/  @!P0 NANOSLEEP.SYNCS 0x989680 ;  /* 0x009896800000895d */ /* 0x004fea0003900000 */
[----:B------:R-:W2:Y:S02]  /*9090*/  @!P0 SYNCS.PHASECHK.TRANS64 P0, [R0+URZ], R3 ;  /* 0x00000003000085a7 */ /* 0x000ea400080010ff */
[----:B--2---:R-:W-:Y:S05]  /*90a0*/  @!P0 BRA `(.L_x_190) ;  /* 0xfffffffc00f08947 */ /* 0x004fea000383ffff */
[----:B------:R-:W-:Y:S05]  /*90b0*/  BRA `(.L_x_191) ;  /* 0xffffffa4000c7947 */ /* 0x000fea000383ffff */
.L_x_63:
[----:B----4-:R-:W-:-:S07]  /*90c0*/  MOV R0, UR5 ;  /* 0x0000000500007c02 */ /* 0x010fce0008000f00 */
.L_x_192:
[----:B-1----:R1:W2:Y:S02]  /*90d0*/  SYNCS.PHASECHK.TRANS64.TRYWAIT P0, [R0+URZ], R3 ;  /* 0x00000003000075a7 */ /* 0x0022a400080011ff */
[----:B--2---:R-:W-:Y:S05]  /*90e0*/  @!P0 NANOSLEEP.SYNCS 0x989680 ;  /* 0x009896800000895d */ /* 0x004fea0003900000 */
[----:B------:R-:W2:Y:S02]  /*90f0*/  @!P0 SYNCS.PHASECHK.TRANS64 P0, [R0+URZ], R3 ;  /* 0x00000003000085a7 */ /* 0x000ea400080010ff */
[----:B--2---:R-:W-:Y:S05]  /*9100*/  @!P0 BRA `(.L_x_192) ;  /* 0xfffffffc00f08947 */ /* 0x004fea000383ffff */
[----:B------:R-:W-:Y:S05]  /*9110*/  BRA `(.L_x_193) ;  /* 0xffffffa400187947 */ /* 0x000fea000383ffff */
.L_x_64:
[----:B----4-:R-:W-:-:S07]  /*9120*/  MOV R0, UR5 ;  /* 0x0000000500007c02 */ /* 0x010fce0008000f00 */
.L_x_194:
[----:B-1----:R1:W2:Y:S02]  /*9130*/  SYNCS.PHASECHK.TRANS64.TRYWAIT P0, [R0+URZ], R3 ;  /* 0x00000003000075a7 */ /* 0x0022a400080011ff */
[----:B--2---:R-:W-:Y:S05]  /*9140*/  @!P0 NANOSLEEP.SYNCS 0x989680 ;  /* 0x009896800000895d */ /* 0x004fea0003900000 */
[----:B------:R-:W2:Y:S02]  /*9150*/  @!P0 SYNCS.PHASECHK.TRANS64 P0, [R0+URZ], R3 ;  /* 0x00000003000085a7 */ /* 0x000ea400080010ff */
[----:B--2---:R-:W-:Y:S05]  /*9160*/  @!P0 BRA `(.L_x_194) ;  /* 0xfffffffc00f08947 */ /* 0x004fea000383ffff */
[----:B------:R-:W-:Y:S05]  /*9170*/  BRA `(.L_x_195) ;  /* 0xffffffa400247947 */ /* 0x000fea000383ffff */
.L_x_65:
[----:B----4-:R-:W-:-:S07]  /*9180*/  MOV R0, UR5 ;  /* 0x0000000500007c02 */ /* 0x010fce0008000f00 */
.L_x_196:
[----:B-1----:R1:W2:Y:S02]  /*9190*/  SYNCS.PHASECHK.TRANS64.TRYWAIT P0, [R0+URZ], R3 ;  /* 0x00000003000075a7 */ /* 0x0022a400080011ff */
[----:B--2---:R-:W-:Y:S05]  /*91a0*/  @!P0 NANOSLEEP.SYNCS 0x989680 ;  /* 0x009896800000895d */ /* 0x004fea0003900000 */
[----:B------:R-:W2:Y:S02]  /*91b0*/  @!P0 SYNCS.PHASECHK.TRANS64 P0, [R0+URZ], R3 ;  /* 0x00000003000085a7 */ /* 0x000ea400080010ff */
[----:B--2---:R-:W-:Y:S05]  /*91c0*/  @!P0 BRA `(.L_x_196) ;  /* 0xfffffffc00f08947 */ /* 0x004fea000383ffff */
[----:B------:R-:W-:Y:S05]  /*91d0*/  BRA `(.L_x_197) ;  /* 0xffffffa400307947 */ /* 0x000fea000383ffff */
.L_x_66:
[----:B----4-:R-:W-:-:S07]  /*91e0*/  MOV R0, UR5 ;  /* 0x0000000500007c02 */ /* 0x010fce0008000f00 */
.L_x_198:
[----:B-1----:R1:W2:Y:S02]  /*91f0*/  SYNCS.PHASECHK.TRANS64.TRYWAIT P0, [R0+URZ], R3 ;  /* 0x00000003000075a7 */ /* 0x0022a400080011ff */
[----:B--2---:R-:W-:Y:S05]  /*9200*/  @!P0 NANOSLEEP.SYNCS 0x989680 ;  /* 0x009896800000895d */ /* 0x004fea0003900000 */
[----:B------:R-:W2:Y:S02]  /*9210*/  @!P0 SYNCS.PHASECHK.TRANS64 P0, [R0+URZ], R3 ;  /* 0x00000003000085a7 */ /* 0x000ea400080010ff */
[----:B--2---:R-:W-:Y:S05]  /*9220*/  @!P0 BRA `(.L_x_198) ;  /* 0xfffffffc00f08947 */ /* 0x004fea000383ffff */
[----:B------:R-:W-:Y:S05]  /*9230*/  BRA `(.L_x_199) ;  /* 0xffffffa4003c7947 */ /* 0x000fea000383ffff */
.L_x_67:
[----:B----4-:R-:W-:-:S07]  /*9240*/  MOV R0, UR5 ;  /* 0x0000000500007c02 */ /* 0x010fce0008000f00 */
.L_x_200:
[----:B-1----:R1:W2:Y:S02]  /*9250*/  SYNCS.PHASECHK.TRANS64.TRYWAIT P0, [R0+URZ], R3 ;  /* 0x00000003000075a7 */ /* 0x0022a400080011ff */
[----:B--2---:R-:W-:Y:S05]  /*9260*/  @!P0 NANOSLEEP.SYNCS 0x989680 ;  /* 0x009896800000895d */ /* 0x004fea0003900000 */
[----:B------:R-:W2:Y:S02]  /*9270*/  @!P0 SYNCS.PHASECHK.TRANS64 P0, [R0+URZ], R3 ;  /* 0x00000003000085a7 */ /* 0x000ea400080010ff */
[----:B--2---:R-:W-:Y:S05]  /*9280*/  @!P0 BRA `(.L_x_200) ;  /* 0xfffffffc00f08947 */ /* 0x004fea000383ffff */
[----:B------:R-:W-:Y:S05]  /*9290*/  BRA `(.L_x_201) ;  /* 0xffffffa400487947 */ /* 0x000fea000383ffff */
.L_x_68:
[----:B----4-:R-:W-:-:S07]  /*92a0*/  MOV R0, UR5 ;  /* 0x0000000500007c02 */ /* 0x010fce0008000f00 */
.L_x_202:
[----:B-1----:R1:W2:Y:S02]  /*92b0*/  SYNCS.PHASECHK.TRANS64.TRYWAIT P0, [R0+URZ], R3 ;  /* 0x00000003000075a7 */ /* 0x0022a400080011ff */
[----:B--2---:R-:W-:Y:S05]  /*92c0*/  @!P0 NANOSLEEP.SYNCS 0x989680 ;  /* 0x009896800000895d */ /* 0x004fea0003900000 */
[----:B------:R-:W2:Y:S02]  /*92d0*/  @!P0 SYNCS.PHASECHK.TRANS64 P0, [R0+URZ], R3 ;  /* 0x00000003000085a7 */ /* 0x000ea400080010ff */
[----:B--2---:R-:W-:Y:S05]  /*92e0*/  @!P0 BRA `(.L_x_202) ;  /* 0xfffffffc00f08947 */ /* 0x004fea000383ffff */
[----:B------:R-:W-:Y:S05]  /*92f0*/  BRA `(.L_x_203) ;  /* 0xffffffa400547947 */ /* 0x000fea000383ffff */
.L_x_69:
[----:B----4-:R-:W-:-:S07]  /*9300*/  MOV R0, UR5 ;  /* 0x0000000500007c02 */ /* 0x010fce0008000f00 */
.L_x_204:
[----:B-1----:R1:W2:Y:S02]  /*9310*/  SYNCS.PHASECHK.TRANS64.TRYWAIT P0, [R0+URZ], R3 ;  /* 0x00000003000075a7 */ /* 0x0022a400080011ff */
[----:B--2---:R-:W-:Y:S05]  /*9320*/  @!P0 NANOSLEEP.SYNCS 0x989680 ;  /* 0x009896800000895d */ /* 0x004fea0003900000 */
[----:B------:R-:W2:Y:S02]  /*9330*/  @!P0 SYNCS.PHASECHK.TRANS64 P0, [R0+URZ], R3 ;  /* 0x00000003000085a7 */ /* 0x000ea400080010ff */
[----:B--2---:R-:W-:Y:S05]  /*9340*/  @!P0 BRA `(.L_x_204) ;  /* 0xfffffffc00f08947 */ /* 0x004fea000383ffff */
[----:B------:R-:W-:Y:S05]  /*9350*/  BRA `(.L_x_205) ;  /* 0xffffffa400607947 */ /* 0x000fea000383ffff */
.L_x_72:
[----:B-1----:R1:W2:Y:S02]  /*9360*/  SYNCS.PHASECHK.TRANS64.TRYWAIT P0, [R0+URZ+0x2b0], R5 ;  /* 0x0002b005000075a7 */ /* 0x0022a400080011ff */
[----:B--2---:R-:W-:Y:S05]  /*9370*/  @!P0 NANOSLEEP.SYNCS 0x989680 ;  /* 0x009896800000895d */ /* 0x004fea0003900000 */
[----:B------:R-:W2:Y:S02]  /*9380*/  @!P0 SYNCS.PHASECHK.TRANS64 P0, [R0+URZ+0x2b0], R5 ;  /* 0x0002b005000085a7 */ /* 0x000ea400080010ff */
[----:B--2---:R-:W-:Y:S05]  /*9390*/  @!P0 BRA `(.L_x_72) ;  /* 0xfffffffc00f08947 */ /* 0x004fea000383ffff */
[----:B------:R-:W-:Y:S05]  /*93a0*/  BRA `(.L_x_206) ;  /* 0xffffffa400bc7947 */ /* 0x000fea000383ffff */
.L_x_73:
[----:B------:R-:W-:-:S07]  /*93b0*/  MOV R0, UR5 ;  /* 0x0000000500007c02 */ /* 0x000fce0008000f00 */
.L_x_207:
[----:B-1----:R1:W2:Y:S02]  /*93c0*/  SYNCS.PHASECHK.TRANS64.TRYWAIT P0, [R0+URZ+0x260], R5 ;  /* 0x00026005000075a7 */ /* 0x0022a400080011ff */
[----:B--2---:R-:W-:Y:S05]  /*93d0*/  @!P0 NANOSLEEP.SYNCS 0x989680 ;  /* 0x009896800000895d */ /* 0x004fea0003900000 */
[----:B------:R-:W2:Y:S02]  /*93e0*/  @!P0 SYNCS.PHASECHK.TRANS64 P0, [R0+URZ+0x260], R5 ;  /* 0x00026005000085a7 */ /* 0x000ea400080010ff */
[----:B--2---:R-:W-:Y:S05]  /*93f0*/  @!P0 BRA `(.L_x_207) ;  /* 0xfffffffc00f08947 */ /* 0x004fea000383ffff */
[----:B------:R-:W-:Y:S05]  /*9400*/  BRA `(.L_x_208) ;  /* 0xffffffa400cc7947 */ /* 0x000fea000383ffff */
.L_x_74:
[----:B-1----:R1:W2:Y:S02]  /*9410*/  SYNCS.PHASECHK.TRANS64.TRYWAIT P1, [R0+URZ+0x250], R5 ;  /* 0x00025005000075a7 */ /* 0x0022a400080211ff */
[----:B--2---:R-:W-:Y:S05]  /*9420*/  @!P1 NANOSLEEP.SYNCS 0x989680 ;  /* 0x009896800000995d */ /* 0x004fea0003900000 */
[----:B------:R-:W2:Y:S02]  /*9430*/  @!P1 SYNCS.PHASECHK.TRANS64 P1, [R0+URZ+0x250], R5 ;  /* 0x00025005000095a7 */ /* 0x000ea400080210ff */
[----:B--2---:R-:W-:Y:S05]  /*9440*/  @!P1 BRA `(.L_x_74) ;  /* 0xfffffffc00f09947 */ /* 0x004fea000383ffff */
[----:B------:R-:W-:Y:S05]  /*9450*/  BRA `(.L_x_209) ;  /* 0xffffffa400fc7947 */ /* 0x000fea000383ffff */
.L_x_77:
[----:B------:R-:W-:-:S07]  /*9460*/  MOV R0, UR5 ;  /* 0x0000000500007c02 */ /* 0x000fce0008000f00 */
.L_x_210:
[----:B-1----:R1:W2:Y:S02]  /*9470*/  SYNCS.PHASECHK.TRANS64.TRYWAIT P0, [R0+URZ+0x260], R3 ;  /* 0x00026003000075a7 */ /* 0x0022a400080011ff */
[----:B--2---:R-:W-:Y:S05]  /*9480*/  @!P0 NANOSLEEP.SYNCS 0x989680 ;  /* 0x009896800000895d */ /* 0x004fea0003900000 */
[----:B------:R-:W2:Y:S02]  /*9490*/  @!P0 SYNCS.PHASECHK.TRANS64 P0, [R0+URZ+0x260], R3 ;  /* 0x00026003000085a7 */ /* 0x000ea400080010ff */
[----:B--2---:R-:W-:Y:S05]  /*94a0*/  @!P0 BRA `(.L_x_210) ;  /* 0xfffffffc00f08947 */ /* 0x004fea000383ffff */
[----:B------:R-:W-:Y:S05]  /*94b0*/  BRA `(.L_x_76) ;  /* 0xffffffa800507947 */ /* 0x000fea000383ffff */
.L_x_84:
[----:B-1----:R1:W2:Y:S02]  /*94c0*/  SYNCS.PHASECHK.TRANS64.TRYWAIT P1, [R0+URZ+0x250], R5 ;  /* 0x00025005000075a7 */ /* 0x0022a400080211ff */
[----:B--2---:R-:W-:Y:S05]  /*94d0*/  @!P1 NANOSLEEP.SYNCS 0x989680 ;  /* 0x009896800000995d */ /* 0x004fea0003900000 */
[----:B------:R-:W2:Y:S02]  /*94e0*/  @!P1 SYNCS.PHASECHK.TRANS64 P1, [R0+URZ+0x250], R5 ;  /* 0x00025005000095a7 */ /* 0x000ea400080210ff */
[----:B--2---:R-:W-:Y:S05]  /*94f0*/  @!P1 BRA `(.L_x_84) ;  /* 0xfffffffc00f09947 */ /* 0x004fea000383ffff */
[----:B------:R-:W-:Y:S05]  /*9500*/  BRA `(.L_x_211) ;  /* 0xffffffac00a87947 */ /* 0x000fea000383ffff */
.L_x_85:
[----:B------:R-:W-:-:S07]  /*9510*/  MOV R3, UR9 ;  /* 0x0000000900037c02 */ /* 0x000fce0008000f00 */
.L_x_212:
[----:B-1----:R1:W2:Y:S02]  /*9520*/  SYNCS.PHASECHK.TRANS64.TRYWAIT P0, [R3+URZ+0x290], R0 ;  /* 0x00029000030075a7 */ /* 0x0022a400080011ff */
[----:B--2---:R-:W-:Y:S05]  /*9530*/  @!P0 NANOSLEEP.SYNCS 0x989680 ;  /* 0x009896800000895d */ /* 0x004fea0003900000 */
[----:B------:R-:W2:Y:S02]  /*9540*/  @!P0 SYNCS.PHASECHK.TRANS64 P0, [R3+URZ+0x290], R0 ;  /* 0x00029000030085a7 */ /* 0x000ea400080010ff */
[----:B--2---:R-:W-:Y:S05]  /*9550*/  @!P0 BRA `(.L_x_212) ;  /* 0xfffffffc00f08947 */ /* 0x004fea000383ffff */
[----:B------:R-:W-:Y:S05]  /*9560*/  BRA `(.L_x_213) ;  /* 0xffffffac00dc7947 */ /* 0x000fea000383ffff */
.L_x_88:
[----:B------:R-:W-:Y:S07]  /*9570*/  MOV R0, UR7 ;  /* 0x0000000700007c02 */ /* 0x000fee0008000f00 */
.L_x_214:
[----:B-1----:R1:W2:Y:S02]  /*9580*/  SYNCS.PHASECHK.TRANS64.TRYWAIT P0, [R0+URZ], R3 ;  /* 0x00000003000075a7 */ /* 0x0022a400080011ff */
[----:B--2---:R-:W-:Y:S05]  /*9590*/  @!P0 NANOSLEEP.SYNCS 0x989680 ;  /* 0x009896800000895d */ /* 0x004fea0003900000 */
[----:B------:R-:W2:Y:S02]  /*95a0*/  @!P0 SYNCS.PHASECHK.TRANS64 P0, [R0+URZ], R3 ;  /* 0x00000003000085a7 */ /* 0x000ea400080010ff */
[----:B--2---:R-:W-:Y:S05]  /*95b0*/  @!P0 BRA `(.L_x_214) ;  /* 0xfffffffc00f08947 */ /* 0x004fea000383ffff */
[----:B------:R-:W-:Y:S05]  /*95c0*/  BRA `(.L_x_87) ;  /* 0xffffffb000147947 */ /* 0x000fea000383ffff */
.L_x_91:
[----:B------:R-:W-:-:S07]  /*95d0*/  MOV R0, UR5 ;  /* 0x0000000500007c02 */ /* 0x000fce0008000f00 */
.L_x_215:
[----:B--2---:R2:W3:Y:S02]  /*95e0*/  SYNCS.PHASECHK.TRANS64.TRYWAIT P0, [R0+URZ], R3 ;  /* 0x00000003000075a7 */ /* 0x0044e400080011ff */
[----:B---3--:R-:W-:Y:S05]  /*95f0*/  @!P0 NANOSLEEP.SYNCS 0x989680 ;  /* 0x009896800000895d */ /* 0x008fea0003900000 */
[----:B------:R-:W3:Y:S02]  /*9600*/  @!P0 SYNCS.PHASECHK.TRANS64 P0, [R0+URZ], R3 ;  /* 0x00000003000085a7 */ /* 0x000ee400080010ff */
[----:B---3--:R-:W-:Y:S05]  /*9610*/  @!P0 BRA `(.L_x_215) ;  /* 0xfffffffc00f08947 */ /* 0x008fea000383ffff */
[----:B------:R-:W-:Y:S05]  /*9620*/  BRA `(.L_x_216) ;  /* 0xffffffb000b47947 */ /* 0x000fea000383ffff */
.L_x_92:
[----:B------:R-:W-:-:S07]  /*9630*/  MOV R0, UR5 ;  /* 0x0000000500007c02 */ /* 0x000fce0008000f00 */
.L_x_217:
[----:B--2---:R2:W3:Y:S02]  /*9640*/  SYNCS.PHASECHK.TRANS64.TRYWAIT P0, [R0+URZ], R3 ;  /* 0x00000003000075a7 */ /* 0x0044e400080011ff */
[----:B---3--:R-:W-:Y:S05]  /*9650*/  @!P0 NANOSLEEP.SYNCS 0x989680 ;  /* 0x009896800000895d */ /* 0x008fea0003900000 */
[----:B------:R-:W3:Y:S02]  /*9660*/  @!P0 SYNCS.PHASECHK.TRANS64 P0, [R0+URZ], R3 ;  /* 0x00000003000085a7 */ /* 0x000ee400080010ff */
[----:B---3--:R-:W-:Y:S05]  /*9670*/  @!P0 BRA `(.L_x_217) ;  /* 0xfffffffc00f08947 */ /* 0x008fea000383ffff */
[----:B------:R-:W-:Y:S05]  /*9680*/  BRA `(.L_x_218) ;  /* 0xffffffb000c07947 */ /* 0x000fea000383ffff */
.L_x_93:
[----:B------:R-:W-:-:S07]  /*9690*/  MOV R0, UR5 ;  /* 0x0000000500007c02 */ /* 0x000fce0008000f00 */
.L_x_219:
[----:B--2---:R2:W3:Y:S02]  /*96a0*/  SYNCS.PHASECHK.TRANS64.TRYWAIT P0, [R0+URZ], R3 ;  /* 0x00000003000075a7 */ /* 0x0044e400080011ff */
[----:B---3--:R-:W-:Y:S05]  /*96b0*/  @!P0 NANOSLEEP.SYNCS 0x989680 ;  /* 0x009896800000895d */ /* 0x008fea0003900000 */
[----:B------:R-:W3:Y:S02]  /*96c0*/  @!P0 SYNCS.PHASECHK.TRANS64 P0, [R0+URZ], R3 ;  /* 0x00000003000085a7 */ /* 0x000ee400080010ff */
[----:B---3--:R-:W-:Y:S05]  /*96d0*/  @!P0 BRA `(.L_x_219) ;  /* 0xfffffffc00f08947 */ /* 0x008fea000383ffff */
[----:B------:R-:W-:Y:S05]  /*96e0*/  BRA `(.L_x_220) ;  /* 0xffffffb000cc7947 */ /* 0x000fea000383ffff */
.L_x_94:
[----:B------:R-:W-:-:S07]  /*96f0*/  MOV R0, UR7 ;  /* 0x0000000700007c02 */ /* 0x000fce0008000f00 */
.L_x_221:
[----:B--2---:R2:W3:Y:S02]  /*9700*/  SYNCS.PHASECHK.TRANS64.TRYWAIT P0, [R0+URZ], R3 ;  /* 0x00000003000075a7 */ /* 0x0044e400080011ff */
[----:B---3--:R-:W-:Y:S05]  /*9710*/  @!P0 NANOSLEEP.SYNCS 0x989680 ;  /* 0x009896800000895d */ /* 0x008fea0003900000 */
[----:B------:R-:W3:Y:S02]  /*9720*/  @!P0 SYNCS.PHASECHK.TRANS64 P0, [R0+URZ], R3 ;  /* 0x00000003000085a7 */ /* 0x000ee400080010ff */
[----:B---3--:R-:W-:Y:S05]  /*9730*/  @!P0 BRA `(.L_x_221) ;  /* 0xfffffffc00f08947 */ /* 0x008fea000383ffff */
[----:B------:R-:W-:Y:S05]  /*9740*/  BRA `(.L_x_222) ;  /* 0xffffffb000d87947 */ /* 0x000fea000383ffff */
.L_x_99:
[----:B--2---:R2:W3:Y:S02]  /*9750*/  SYNCS.PHASECHK.TRANS64.TRYWAIT P0, [R0+URZ+0x250], R3 ;  /* 0x00025003000075a7 */ /* 0x0044e400080011ff */
[----:B---3--:R-:W-:Y:S05]  /*9760*/  @!P0 NANOSLEEP.SYNCS 0x989680 ;  /* 0x009896800000895d */ /* 0x008fea0003900000 */
[----:B------:R-:W3:Y:S02]  /*9770*/  @!P0 SYNCS.PHASECHK.TRANS64 P0, [R0+URZ+0x250], R3 ;  /* 0x00025003000085a7 */ /* 0x000ee400080010ff */
[----:B---3--:R-:W-:Y:S05]  /*9780*/  @!P0 BRA `(.L_x_99) ;  /* 0xfffffffc00f08947 */ /* 0x008fea000383ffff */
[----:B------:R-:W-:Y:S05]  /*9790*/  BRA `(.L_x_223) ;  /* 0xffffffb400dc7947 */ /* 0x000fea000383ffff */
.L_x_102:
[----:B------:R-:W-:Y:S07]  /*97a0*/  MOV R0, UR7 ;  /* 0x0000000700007c02 */ /* 0x000fee0008000f00 */
.L_x_224:
[----:B--2---:R2:W3:Y:S02]  /*97b0*/  SYNCS.PHASECHK.TRANS64.TRYWAIT P0, [R0+URZ+0x248], R3 ;  /* 0x00024803000075a7 */ /* 0x0044e400080011ff */
[----:B---3--:R-:W-:Y:S05]  /*97c0*/  @!P0 NANOSLEEP.SYNCS 0x989680 ;  /* 0x009896800000895d */ /* 0x008fea0003900000 */
[----:B------:R-:W3:Y:S02]  /*97d0*/  @!P0 SYNCS.PHASECHK.TRANS64 P0, [R0+URZ+0x248], R3 ;  /* 0x00024803000085a7 */ /* 0x000ee400080010ff */
[----:B---3--:R-:W-:Y:S05]  /*97e0*/  @!P0 BRA `(.L_x_224) ;  /* 0xfffffffc00f08947 */ /* 0x008fea000383ffff */
[----:B------:R-:W-:Y:S05]  /*97f0*/  BRA `(.L_x_101) ;  /* 0xffffffb800bc7947 */ /* 0x000fea000383ffff */
.L_x_105:
[----:B--2---:R-:W-:Y:S07]  /*9800*/  MOV R3, UR7 ;  /* 0x0000000700037c02 */ /* 0x004fee0008000f00 */
.L_x_225:
[----:B-1----:R1:W2:Y:S02]  /*9810*/  SYNCS.PHASECHK.TRANS64.TRYWAIT P0, [R3+URZ+0x230], R12 ;  /* 0x0002300c030075a7 */ /* 0x0022a400080011ff */
[----:B--2---:R-:W-:Y:S05]  /*9820*/  @!P0 NANOSLEEP.SYNCS 0x989680 ;  /* 0x009896800000895d */ /* 0x004fea0003900000 */
[----:B------:R-:W2:Y:S02]  /*9830*/  @!P0 SYNCS.PHASECHK.TRANS64 P0, [R3+URZ+0x230], R12 ;  /* 0x0002300c030085a7 */ /* 0x000ea400080010ff */
[----:B--2---:R-:W-:Y:S05]  /*9840*/  @!P0 BRA `(.L_x_225) ;  /* 0xfffffffc00f08947 */ /* 0x004fea000383ffff */
[----:B------:R-:W-:Y:S05]  /*9850*/  BRA `(.L_x_226) ;  /* 0xffffffbc00347947 */ /* 0x000fea000383ffff */
.L_x_106:
[----:B------:R-:W-:Y:S07]  /*9860*/  MOV R3, UR7 ;  /* 0x0000000700037c02 */ /* 0x000fee0008000f00 */
.L_x_227:
[----:B-1----:R1:W2:Y:S02]  /*9870*/  SYNCS.PHASECHK.TRANS64.TRYWAIT P0, [R3+URZ+0x238], R12 ;  /* 0x0002380c030075a7 */ /* 0x0022a400080011ff */
[----:B--2---:R-:W-:Y:S05]  /*9880*/  @!P0 NANOSLEEP.SYNCS 0x989680 ;  /* 0x009896800000895d */ /* 0x004fea0003900000 */
[----:B------:R-:W2:Y:S02]  /*9890*/  @!P0 SYNCS.PHASECHK.TRANS64 P0, [R3+URZ+0x238], R12 ;  /* 0x0002380c030085a7 */ /* 0x000ea400080010ff */
[----:B--2---:R-:W-:Y:S05]  /*98a0*/  @!P0 BRA `(.L_x_227) ;  /* 0xfffffffc00f08947 */ /* 0x004fea000383ffff */
[----:B------:R-:W-:Y:S05]  /*98b0*/  BRA `(.L_x_228) ;  /* 0xffffffbc00b47947 */ /* 0x000fea000383ffff */
.L_x_108:
[----:B------:R-:W-:-:S07]  /*98c0*/  MOV R0, UR7 ;  /* 0x0000000700007c02 */ /* 0x000fce0008000f00 */
.L_x_229:
[----:B-1----:R1:W3:Y:S02]  /*98d0*/  SYNCS.PHASECHK.TRANS64.TRYWAIT P0, [R0+URZ+0x230], R3 ;  /* 0x00023003000075a7 */ /* 0x0022e400080011ff */
[----:B---3--:R-:W-:Y:S05]  /*98e0*/  @!P0 NANOSLEEP.SYNCS 0x989680 ;  /* 0x009896800000895d */ /* 0x008fea0003900000 */
[----:B------:R-:W3:Y:S02]  /*98f0*/  @!P0 SYNCS.PHASECHK.TRANS64 P0, [R0+URZ+0x230], R3 ;  /* 0x00023003000085a7 */ /* 0x000ee400080010ff */
[----:B---3--:R-:W-:Y:S05]  /*9900*/  @!P0 BRA `(.L_x_229) ;  /* 0xfffffffc00f08947 */ /* 0x008fea000383ffff */
[----:B------:R-:W-:Y:S05]  /*9910*/  BRA `(.L_x_230) ;  /* 0xffffffc000247947 */ /* 0x000fea000383ffff */
.L_x_110:
[----:B--2---:R2:W4:Y:S02]  /*9920*/  SYNCS.PHASECHK.TRANS64.TRYWAIT P0, [R0+URZ+0x250], R3 ;  /* 0x00025003000075a7 */ /* 0x00452400080011ff */
[----:B----4-:R-:W-:Y:S05]  /*9930*/  @!P0 NANOSLEEP.SYNCS 0x989680 ;  /* 0x009896800000895d */ /* 0x010fea0003900000 */
[----:B------:R-:W4:Y:S02]  /*9940*/  @!P0 SYNCS.PHASECHK.TRANS64 P0, [R0+URZ+0x250], R3 ;  /* 0x00025003000085a7 */ /* 0x000f2400080010ff */
[----:B----4-:R-:W-:Y:S05]  /*9950*/  @!P0 BRA `(.L_x_110) ;  /* 0xfffffffc00f08947 */ /* 0x010fea000383ffff */
[----:B------:R-:W-:Y:S05]  /*9960*/  BRA `(.L_x_231) ;  /* 0xffffffc000f47947 */ /* 0x000fea000383ffff */
.L_x_121:
[----:B-1----:R1:W3:Y:S02]  /*9970*/  SYNCS.PHASECHK.TRANS64.TRYWAIT P1, [R0+URZ+0x220], R3 ;  /* 0x00022003000075a7 */ /* 0x0022e400080211ff */
[----:B---3--:R-:W-:Y:S05]  /*9980*/  @!P1 NANOSLEEP.SYNCS 0x989680 ;  /* 0x009896800000995d */ /* 0x008fea0003900000 */
[----:B------:R-:W3:Y:S02]  /*9990*/  @!P1 SYNCS.PHASECHK.TRANS64 P1, [R0+URZ+0x220], R3 ;  /* 0x00022003000095a7 */ /* 0x000ee400080210ff */
[----:B---3--:R-:W-:Y:S05]  /*99a0*/  @!P1 BRA `(.L_x_121) ;  /* 0xfffffffc00f09947 */ /* 0x008fea000383ffff */
[----:B------:R-:W-:Y:S05]  /*99b0*/  BRA `(.L_x_120) ;  /* 0xffffffd0000c7947 */ /* 0x000fea000383ffff */
.L_x_123:
[----:B---3--:R3:W4:Y:S02]  /*99c0*/  SYNCS.PHASECHK.TRANS64.TRYWAIT P0, [R108+URZ+0x270], R7 ;  /* 0x000270076c0075a7 */ /* 0x00872400080011ff */
[----:B----4-:R-:W-:Y:S05]  /*99d0*/  @!P0 NANOSLEEP.SYNCS 0x989680 ;  /* 0x009896800000895d */ /* 0x010fea0003900000 */
[----:B------:R-:W4:Y:S02]  /*99e0*/  @!P0 SYNCS.PHASECHK.TRANS64 P0, [R108+URZ+0x270], R7 ;  /* 0x000270076c0085a7 */ /* 0x000f2400080010ff */
[----:B----4-:R-:W-:Y:S05]  /*99f0*/  @!P0 BRA `(.L_x_123) ;  /* 0xfffffffc00f08947 */ /* 0x010fea000383ffff */
[----:B------:R-:W-:Y:S05]  /*9a00*/  BRA `(.L_x_122) ;  /* 0xffffffd000607947 */ /* 0x000fea000383ffff */
.L_x_131:
[----:B--2---:R2:W3:Y:S02]  /*9a10*/  SYNCS.PHASECHK.TRANS64.TRYWAIT P0, [R75+URZ+0x220], R0 ;  /* 0x000220004b0075a7 */ /* 0x0044e400080011ff */
[----:B---3--:R-:W-:Y:S05]  /*9a20*/  @!P0 NANOSLEEP.SYNCS 0x989680 ;  /* 0x009896800000895d */ /* 0x008fea0003900000 */
[----:B------:R-:W3:Y:S02]  /*9a30*/  @!P0 SYNCS.PHASECHK.TRANS64 P0, [R75+URZ+0x220], R0 ;  /* 0x000220004b0085a7 */ /* 0x000ee400080010ff */
[----:B---3--:R-:W-:Y:S05]  /*9a40*/  @!P0 BRA `(.L_x_131) ;  /* 0xfffffffc00f08947 */ /* 0x008fea000383ffff */
[----:B------:R-:W-:Y:S05]  /*9a50*/  BRA `(.L_x_130) ;  /* 0xffffffdc00547947 */ /* 0x000fea000383ffff */
        .weak           $__internal_0_$__cuda_sm10x_tcgen05_guardrail_trap_col_being_dealloced_not_returned_by_alloc
        .type           $__internal_0_$__cuda_sm10x_tcgen05_guardrail_trap_col_being_dealloced_not_returned_by_alloc,@function
        .size           $__internal_0_$__cuda_sm10x_tcgen05_guardrail_trap_col_being_dealloced_not_returned_by_alloc,($__internal_1_$__cuda_sm10x_tcgen05_guardrail_trap_phase_invalid_during_alloc - $__internal_0_$__cuda_sm10x_tcgen05_guardrail_trap_col_being_dealloced_not_returned_by_alloc)
$__internal_0_$__cuda_sm10x_tcgen05_guardrail_trap_col_being_dealloced_not_returned_by_alloc:
[----:B------:R-:W-:Y:S05]  /*9a60*/  BPT.TRAP 0x1 ;  /* 0x000000040000795c */ /* 0x000fea0000300000 */
[----:B------:R-:W-:-:S04]  /*9a70*/  HFMA2 R3, -RZ, RZ, 0, 0 ;  /* 0x00000000ff037431 */ /* 0x000fc800000001ff */
[----:B------:R-:W-:Y:S05]  /*9a80*/  RET.REL.NODEC R2 `(_ZN7cutlass13device_kernelINS_4gemm6kernel13GemmUniversalIN4cute5tupleIJiiiiEEENS1_10collective13CollectiveMmaINS1_35MainloopSm100TmaUmmaWarpSpecializedILi34ELi2ELi4ENS5_IJNS4_1CILi1EEESB_SB_EEEEENS5_IJNSA_ILi64EEENSA_ILi128EEENSA_ILi32EEEEEEaNS5_IJlSB_lEEEaSI_NS4_8TiledMMAINS4_8MMA_AtomIJNS4_15SM100_MMA_S8_SSIaaiLi64ELi128ELNS4_4UMMA5MajorE0ELSN_0ELNSM_8SaturateE0EEEEEENS4_6LayoutISC_NS5_IJNSA_ILi0EEESS_SS_EEEEENS5_IJNS4_10UnderscoreESV_SV_EEEEENS4_13SM90_TMA_LOADENS4_14ComposedLayoutINS4_7SwizzleILi1ELi4ELi3EEENS4_18smem_ptr_flag_bitsILi8EEENSR_INS5_IJNSA_ILi8EEESG_EEENS5_IJSG_SB_EEEEEEEvNS4_8identityESY_S18_vS19_EENS_8epilogue10collective18CollectiveEpilogueINS1B_23Sm100TmaWarpSpecializedILi2ELi2ELi32ELb0ELb0EEEJSH_NS5_IJNSR_ISE_SB_EES1G_EEEaSI_aSI_NS1B_6fusion15FusionCallbacksIS1F_NS1I_17LinearCombinationIaiaiLNS_15FloatRoundStyleE2EEESH_S1H_JEEENS4_5SM1004TMEM4LOAD26SM100_TMEM_LOAD_16dp32b32xESY_NSZ_INS10_ILi2ELi4ELi3EEES13_NSR_INS5_IJS14_SE_EEENS5_IJSE_SB_EEEEEEENS4_39AutoVectorizingCopyWithAssumedAlignmentILi128EEENS4_14SM90_TMA_STOREES1W_S1Y_S1Y_EEEvvEEEEvNT_6ParamsE) ;  /* 0xffffff64025c7950 */ /* 0x000fea0003c3ffff */
        .weak           $__internal_1_$__cuda_sm10x_tcgen05_guardrail_trap_phase_invalid_during_alloc
        .type           $__internal_1_$__cuda_sm10x_tcgen05_guardrail_trap_phase_invalid_during_alloc,@function
        .size           $__internal_1_$__cuda_sm10x_tcgen05_guardrail_trap_phase_invalid_during_alloc,($__internal_2_$__cuda_sm10x_tcgen05_guardrail_trap_unallocated_columns_being_dealloced - $__internal_1_$__cuda_sm10x_tcgen05_guardrail_trap_phase_invalid_during_alloc)
$__internal_1_$__cuda_sm10x_tcgen05_guardrail_trap_phase_invalid_during_alloc:
[----:B------:R-:W-:Y:S05]  /*9a90*/  BPT.TRAP 0x1 ;  /* 0x000000040000795c */ /* 0x000fea0000300000 */
[----:B------:R-:W-:-:S04]  /*9aa0*/  MOV R3, 0x0 ;  /* 0x0000000000037802 */ /* 0x000fc80000000f00 */
[----:B------:R-:W-:Y:S05]  /*9ab0*/  RET.REL.NODEC R2 `(_ZN7cutlass13device_kernelINS_4gemm6kernel13GemmUniversalIN4cute5tupleIJiiiiEEENS1_10collective13CollectiveMmaINS1_35MainloopSm100TmaUmmaWarpSpecializedILi34ELi2ELi4ENS5_IJNS4_1CILi1EEESB_SB_EEEEENS5_IJNSA_ILi64EEENSA_ILi128EEENSA_ILi32EEEEEEaNS5_IJlSB_lEEEaSI_NS4_8TiledMMAINS4_8MMA_AtomIJNS4_15SM100_MMA_S8_SSIaaiLi64ELi128ELNS4_4UMMA5MajorE0ELSN_0ELNSM_8SaturateE0EEEEEENS4_6LayoutISC_NS5_IJNSA_ILi0EEESS_SS_EEEEENS5_IJNS4_10UnderscoreESV_SV_EEEEENS4_13SM90_TMA_LOADENS4_14ComposedLayoutINS4_7SwizzleILi1ELi4ELi3EEENS4_18smem_ptr_flag_bitsILi8EEENSR_INS5_IJNSA_ILi8EEESG_EEENS5_IJSG_SB_EEEEEEEvNS4_8identityESY_S18_vS19_EENS_8epilogue10collective18CollectiveEpilogueINS1B_23Sm100TmaWarpSpecializedILi2ELi2ELi32ELb0ELb0EEEJSH_NS5_IJNSR_ISE_SB_EES1G_EEEaSI_aSI_NS1B_6fusion15FusionCallbacksIS1F_NS1I_17LinearCombinationIaiaiLNS_15FloatRoundStyleE2EEESH_S1H_JEEENS4_5SM1004TMEM4LOAD26SM100_TMEM_LOAD_16dp32b32xESY_NSZ_INS10_ILi2ELi4ELi3EEES13_NSR_INS5_IJS14_SE_EEENS5_IJSE_SB_EEEEEEENS4_39AutoVectorizingCopyWithAssumedAlignmentILi128EEENS4_14SM90_TMA_STOREES1W_S1Y_S1Y_EEEvvEEEEvNT_6ParamsE) ;  /* 0xffffff6402507950 */ /* 0x000fea0003c3ffff */
        .weak           $__internal_2_$__cuda_sm10x_tcgen05_guardrail_trap_unallocated_columns_being_dealloced
        .type           $__internal_2_$__cuda_sm10x_tcgen05_guardrail_trap_unallocated_columns_being_dealloced,@function
        .size           $__internal_2_$__cuda_sm10x_tcgen05_guardrail_trap_unallocated_columns_being_dealloced,(.L_x_233 - $__internal_2_$__cuda_sm10x_tcgen05_guardrail_trap_unallocated_columns_being_dealloced)
$__internal_2_$__cuda_sm10x_tcgen05_guardrail_trap_unallocated_columns_being_dealloced:
[----:B------:R-:W-:Y:S05]  /*9ac0*/  BPT.TRAP 0x1 ;  /* 0x000000040000795c */ /* 0x000fea0000300000 */
[----:B------:R-:W-:-:S04]  /*9ad0*/  HFMA2 R3, -RZ, RZ, 0, 0 ;  /* 0x00000000ff037431 */ /* 0x000fc800000001ff */
[----:B------:R-:W-:Y:S05]  /*9ae0*/  RET.REL.NODEC R2 `(_ZN7cutlass13device_kernelINS_4gemm6kernel13GemmUniversalIN4cute5tupleIJiiiiEEENS1_10collective13CollectiveMmaINS1_35MainloopSm100TmaUmmaWarpSpecializedILi34ELi2ELi4ENS5_IJNS4_1CILi1EEESB_SB_EEEEENS5_IJNSA_ILi64EEENSA_ILi128EEENSA_ILi32EEEEEEaNS5_IJlSB_lEEEaSI_NS4_8TiledMMAINS4_8MMA_AtomIJNS4_15SM100_MMA_S8_SSIaaiLi64ELi128ELNS4_4UMMA5MajorE0ELSN_0ELNSM_8SaturateE0EEEEEENS4_6LayoutISC_NS5_IJNSA_ILi0EEESS_SS_EEEEENS5_IJNS4_10UnderscoreESV_SV_EEEEENS4_13SM90_TMA_LOADENS4_14ComposedLayoutINS4_7SwizzleILi1ELi4ELi3EEENS4_18smem_ptr_flag_bitsILi8EEENSR_INS5_IJNSA_ILi8EEESG_EEENS5_IJSG_SB_EEEEEEEvNS4_8identityESY_S18_vS19_EENS_8epilogue10collective18CollectiveEpilogueINS1B_23Sm100TmaWarpSpecializedILi2ELi2ELi32ELb0ELb0EEEJSH_NS5_IJNSR_ISE_SB_EES1G_EEEaSI_aSI_NS1B_6fusion15FusionCallbacksIS1F_NS1I_17LinearCombinationIaiaiLNS_15FloatRoundStyleE2EEESH_S1H_JEEENS4_5SM1004TMEM4LOAD26SM100_TMEM_LOAD_16dp32b32xESY_NSZ_INS10_ILi2ELi4ELi3EEES13_NSR_INS5_IJS14_SE_EEENS5_IJSE_SB_EEEEEEENS4_39AutoVectorizingCopyWithAssumedAlignmentILi128EEENS4_14SM90_TMA_STOREES1W_S1Y_S1Y_EEEvvEEEEvNT_6ParamsE) ;  /* 0xffffff6402447950 */ /* 0x000fea0003c3ffff */
.L_x_232:
[----:B------:R-:W-:-:S00]  /*9af0*/  BRA `(.L_x_232) ;  /* 0xfffffffc00fc7947 */ /* 0x000fc0000383ffff */
[----:B------:R-:W-:-:S00]  /*9b00*/  NOP ;  /* 0x0000000000007918 */ /* 0x000fc00000000000 */
[----:B------:R-:W-:-:S00]  /*9b10*/  NOP ;  /* 0x0000000000007918 */ /* 0x000fc00000000000 */
[----:B------:R-:W-:-:S00]  /*9b20*/  NOP ;  /* 0x0000000000007918 */ /* 0x000fc00000000000 */
[----:B------:R-:W-:-:S00]  /*9b30*/  NOP ;  /* 0x0000000000007918 */ /* 0x000fc00000000000 */
[----:B------:R-:W-:-:S00]  /*9b40*/  NOP ;  /* 0x0000000000007918 */ /* 0x000fc00000000000 */
[----:B------:R-:W-:-:S00]  /*9b50*/  NOP ;  /* 0x0000000000007918 */ /* 0x000fc00000000000 */
[----:B------:R-:W-:-:S00]  /*9b60*/  NOP ;  /* 0x0000000000007918 */ /* 0x000fc00000000000 */
[----:B------:R-:W-:-:S00]  /*9b70*/  NOP ;  /* 0x0000000000007918 */ /* 0x000fc00000000000 */
.L_x_233:


//--------------------- .nv.global.init           --------------------------
	.section	.nv.global.init,"aw",@progbits
.nv.global.init:
	.type		$str$27,@object
	.size		$str$27,($str$28 - $str$27)
$str$27:
        /*0000*/ 	.byte	0x28, 0x61, 0x64, 0x64, 0x72, 0x65, 0x73, 0x73, 0x20, 0x26, 0x20, 0x6d, 0x61, 0x73, 0x6b, 0x29
        /*0010*/ 	.byte	0x20, 0x3d, 0x3d, 0x20, 0x30, 0x00
	.type		$str$28,@object
	.size		$str$28,($str$26 - $str$28)
$str$28:
        /*0016*/ 	.byte	0x2f, 0x74, 0x6d, 0x70, 0x2f, 0x63, 0x75, 0x74, 0x6c, 0x61, 0x73, 0x73, 0x5f, 0x73, 0x77, 0x65
        /*0026*/ 	.byte	0x65, 0x70, 0x5f, 0x73, 0x72, 0x63, 0x2f, 0x69, 0x6e, 0x63, 0x6c, 0x75, 0x64, 0x65, 0x2f, 0x63
        /*0036*/ 	.byte	0x75, 0x74, 0x65, 0x2f, 0x70, 0x6f, 0x69, 0x6e, 0x74, 0x65, 0x72, 0x5f, 0x66, 0x6c, 0x61, 0x67
        /*0046*/ 	.byte	0x67, 0x65, 0x64, 0x2e, 0x68, 0x70, 0x70, 0x00
	.type		$str$26,@object
	.size		$str$26,($str$25 - $str$26)
$str$26:
        /*004e*/ 	.byte	0x2f, 0x74, 0x6d, 0x70, 0x2f, 0x63, 0x75, 0x74, 0x6c, 0x61, 0x73, 0x73, 0x5f, 0x73, 0x77, 0x65
        /*005e*/ 	.byte	0x65, 0x70, 0x5f, 0x73, 0x72, 0x63, 0x2f, 0x69, 0x6e, 0x63, 0x6c, 0x75, 0x64, 0x65, 0x2f, 0x63
        /*006e*/ 	.byte	0x75, 0x74, 0x65, 0x2f, 0x61, 0x74, 0x6f, 0x6d, 0x2f, 0x63, 0x6f, 0x70, 0x79, 0x5f, 0x74, 0x72
        /*007e*/ 	.byte	0x61, 0x69, 0x74, 0x73, 0x5f, 0x73, 0x6d, 0x31, 0x30, 0x30, 0x2e, 0x68, 0x70, 0x70, 0x00
	.type		$str$25,@object
	.size		$str$25,(__unnamed_1 - $str$25)
$str$25:
        /*008d*/ 	.byte	0x28, 0x28, 0x75, 0x69, 0x6e, 0x74, 0x33, 0x32, 0x5f, 0x74, 0x28, 0x74, 0x68, 0x72, 0x65, 0x61
        /*009d*/ 	.byte	0x64, 0x49, 0x64, 0x78, 0x2e, 0x78, 0x29, 0x20, 0x2f, 0x20, 0x33, 0x32, 0x29, 0x20, 0x25, 0x20
        /*00ad*/ 	.byte	0x34, 0x29, 0x20, 0x3d, 0x3d, 0x20, 0x28, 0x28, 0x28, 0x74, 0x6d, 0x65, 0x6d, 0x5f, 0x61, 0x64
        /*00bd*/ 	.byte	0x64, 0x72, 0x20, 0x3e, 0x3e, 0x20, 0x31, 0x36, 0x29, 0x20, 0x2f, 0x20, 0x33, 0x32, 0x29, 0x20
        /*00cd*/ 	.byte	0x25, 0x20, 0x34, 0x29, 0x00
	.type		__unnamed_1,@object
	.size		__unnamed_1,(__unnamed_2 - __unnamed_1)
__unnamed_1:
        /*00d2*/ 	.byte	0x61, 0x75, 0x74, 0x6f, 0x20, 0x63, 0x75, 0x74, 0x65, 0x3a, 0x3a, 0x61, 0x73, 0x5f, 0x70, 0x6f
        /* <DEDUP_REMOVED lines=24> */
        /*0262*/ 	.byte	0x00
	.type		__unnamed_2,@object
	.size		__unnamed_2,(.L_2 - __unnamed_2)
__unnamed_2:
        /* <DEDUP_REMOVED lines=41> */
.L_2:


//--------------------- .nv.shared._ZN7cutlass13device_kernelINS_4gemm6kernel13GemmUniversalIN4cute5tupleIJiiiiEEENS1_10collective13CollectiveMmaINS1_35MainloopSm100TmaUmmaWarpSpecializedILi34ELi2ELi4ENS5_IJNS4_1CILi1EEESB_SB_EEEEENS5_IJNSA_ILi64EEENSA_ILi128EEENSA_ILi32EEEEEEaNS5_IJlSB_lEEEaSI_NS4_8TiledMMAINS4_8MMA_AtomIJNS4_15SM100_MMA_S8_SSIaaiLi64ELi128ELNS4_4UMMA5MajorE0ELSN_0ELNSM_8SaturateE0EEEEEENS4_6LayoutISC_NS5_IJNSA_ILi0EEESS_SS_EEEEENS5_IJNS4_10UnderscoreESV_SV_EEEEENS4_13SM90_TMA_LOADENS4_14ComposedLayoutINS4_7SwizzleILi1ELi4ELi3EEENS4_18smem_ptr_flag_bitsILi8EEENSR_INS5_IJNSA_ILi8EEESG_EEENS5_IJSG_SB_EEEEEEEvNS4_8identityESY_S18_vS19_EENS_8epilogue10collective18CollectiveEpilogueINS1B_23Sm100TmaWarpSpecializedILi2ELi2ELi32ELb0ELb0EEEJSH_NS5_IJNSR_ISE_SB_EES1G_EEEaSI_aSI_NS1B_6fusion15FusionCallbacksIS1F_NS1I_17LinearCombinationIaiaiLNS_15FloatRoundStyleE2EEESH_S1H_JEEENS4_5SM1004TMEM4LOAD26SM100_TMEM_LOAD_16dp32b32xESY_NSZ_INS10_ILi2ELi4ELi3EEES13_NSR_INS5_IJS14_SE_EEENS5_IJSE_SB_EEEEEEENS4_39AutoVectorizingCopyWithAssumedAlignmentILi128EEENS4_14SM90_TMA_STOREES1W_S1Y_S1Y_EEEvvEEEEvNT_6ParamsE --------------------------
	.section	.nv.shared._ZN7cutlass13device_kernelINS_4gemm6kernel13GemmUniversalIN4cute5tupleIJiiiiEEENS1_10collective13CollectiveMmaINS1_35MainloopSm100TmaUmmaWarpSpecializedILi34ELi2ELi4ENS5_IJNS4_1CILi1EEESB_SB_EEEEENS5_IJNSA_ILi64EEENSA_ILi128EEENSA_ILi32EEEEEEaNS5_IJlSB_lEEEaSI_NS4_8TiledMMAINS4_8MMA_AtomIJNS4_15SM100_MMA_S8_SSIaaiLi64ELi128ELNS4_4UMMA5MajorE0ELSN_0ELNSM_8SaturateE0EEEEEENS4_6LayoutISC_NS5_IJNSA_ILi0EEESS_SS_EEEEENS5_IJNS4_10UnderscoreESV_SV_EEEEENS4_13SM90_TMA_LOADENS4_14ComposedLayoutINS4_7SwizzleILi1ELi4ELi3EEENS4_18smem_ptr_flag_bitsILi8EEENSR_INS5_IJNSA_ILi8EEESG_EEENS5_IJSG_SB_EEEEEEEvNS4_8identityESY_S18_vS19_EENS_8epilogue10collective18CollectiveEpilogueINS1B_23Sm100TmaWarpSpecializedILi2ELi2ELi32ELb0ELb0EEEJSH_NS5_IJNSR_ISE_SB_EES1G_EEEaSI_aSI_NS1B_6fusion15FusionCallbacksIS1F_NS1I_17LinearCombinationIaiaiLNS_15FloatRoundStyleE2EEESH_S1H_JEEENS4_5SM1004TMEM4LOAD26SM100_TMEM_LOAD_16dp32b32xESY_NSZ_INS10_ILi2ELi4ELi3EEES13_NSR_INS5_IJS14_SE_EEENS5_IJSE_SB_EEEEEEENS4_39AutoVectorizingCopyWithAssumedAlignmentILi128EEENS4_14SM90_TMA_STOREES1W_S1Y_S1Y_EEEvvEEEEvNT_6ParamsE,"aw",@nobits
	.sectionflags	@""
	.align	16
	.zero		1024


//--------------------- .nv.shared.reserved.0     --------------------------
	.section	.nv.shared.reserved.0,"aw",@nobits
	.weak		__nv_reservedSMEM_offset_0_alias
	.size		__nv_reservedSMEM_offset_0_alias, 0, 64
	.other		__nv_reservedSMEM_offset_0_alias,@"STO_CUDA_RESERVED_SHARED STV_DEFAULT"
__nv_reservedSMEM_offset_0_alias:
	.zero		0
.nv.shared.reserved.0:
	.zero		64
	.weak		__nv_reservedSMEM_tcgen05_partition
	.type		__nv_reservedSMEM_tcgen05_partition,@object
	.size		__nv_reservedSMEM_tcgen05_partition,(.L_0 - __nv_reservedSMEM_tcgen05_partition)
__nv_reservedSMEM_tcgen05_partition:
	.zero		32
.L_0:


//--------------------- .nv.global                --------------------------
	.section	.nv.global,"aw",@nobits
.nv.global:
	.type		_ZN40_INTERNAL_aba1c9a5_4_k_cu_ada9c87b_411394cute1_E,@object
	.size		_ZN40_INTERNAL_aba1c9a5_4_k_cu_ada9c87b_411394cute1_E,(_ZN40_INTERNAL_aba1c9a5_4_k_cu_ada9c87b_411394cuda3std3__45__cpo6cbeginE - _ZN40_INTERNAL_aba1c9a5_4_k_cu_ada9c87b_411394cute1_E)
_ZN40_INTERNAL_aba1c9a5_4_k_cu_ada9c87b_411394cute1_E:
	.zero		1
	.type		_ZN40_INTERNAL_aba1c9a5_4_k_cu_ada9c87b_411394cuda3std3__45__cpo6cbeginE,@object
	.size		_ZN40_INTERNAL_aba1c9a5_4_k_cu_ada9c87b_411394cuda3std3__45__cpo6cbeginE,(_ZN40_INTERNAL_aba1c9a5_4_k_cu_ada9c87b_411394cuda3std3__48in_placeE - _ZN40_INTERNAL_aba1c9a5_4_k_cu_ada9c87b_411394cuda3std3__45__cpo6cbeginE)
_ZN40_INTERNAL_aba1c9a5_4_k_cu_ada9c87b_411394cuda3std3__45__cpo6cbeginE:
	.zero		1
	.type		_ZN40_INTERNAL_aba1c9a5_4_k_cu_ada9c87b_411394cuda3std3__48in_placeE,@object
	.size		_ZN40_INTERNAL_aba1c9a5_4_k_cu_ada9c87b_411394cuda3std3__48in_placeE,(_ZN40_INTERNAL_aba1c9a5_4_k_cu_ada9c87b_411394cuda3std6ranges3__45__cpo9iter_moveE - _ZN40_INTERNAL_aba1c9a5_4_k_cu_ada9c87b_411394cuda3std3__48in_placeE)
_ZN40_INTERNAL_aba1c9a5_4_k_cu_ada9c87b_411394cuda3std3__48in_placeE:
	.zero		1
	.type		_ZN40_INTERNAL_aba1c9a5_4_k_cu_ada9c87b_411394cuda3std6ranges3__45__cpo9iter_moveE,@object
	.size		_ZN40_INTERNAL_aba1c9a5_4_k_cu_ada9c87b_411394cuda3std6ranges3__45__cpo9iter_moveE,(_ZN40_INTERNAL_aba1c9a5_4_k_cu_ada9c87b_411394cuda3std3__45__cpo5beginE - _ZN40_INTERNAL_aba1c9a5_4_k_cu_ada9c87b_411394cuda3std6ranges3__45__cpo9iter_moveE)
_ZN40_INTERNAL_aba1c9a5_4_k_cu_ada9c87b_411394cuda3std6ranges3__45__cpo9iter_moveE:
	.zero		1
	.type		_ZN40_INTERNAL_aba1c9a5_4_k_cu_ada9c87b_411394cuda3std3__45__cpo5beginE,@object
	.size		_ZN40_INTERNAL_aba1c9a5_4_k_cu_ada9c87b_411394cuda3std3__45__cpo5beginE,(_ZN40_INTERNAL_aba1c9a5_4_k_cu_ada9c87b_411394cuda3std3__442_GLOBAL__N__aba1c9a5_4_k_cu_ada9c87b_411396ignoreE - _ZN40_INTERNAL_aba1c9a5_4_k_cu_ada9c87b_411394cuda3std3__45__cpo5beginE)
_ZN40_INTERNAL_aba1c9a5_4_k_cu_ada9c87b_411394cuda3std3__45__cpo5beginE:
	.zero		1
	.type		_ZN40_INTERNAL_aba1c9a5_4_k_cu_ada9c87b_411394cuda3std3__442_GLOBAL__N__aba1c9a5_4_k_cu_ada9c87b_411396ignoreE,@object
	.size		_ZN40_INTERNAL_aba1c9a5_4_k_cu_ada9c87b_411394cuda3std3__442_GLOBAL__N__aba1c9a5_4_k_cu_ada9c87b_411396ignoreE,(_ZN40_INTERNAL_aba1c9a5_4_k_cu_ada9c87b_411394cute7productE - _ZN40_INTERNAL_aba1c9a5_4_k_cu_ada9c87b_411394cuda3std3__442_GLOBAL__N__aba1c9a5_4_k_cu_ada9c87b_411396ignoreE)
_ZN40_INTERNAL_aba1c9a5_4_k_cu_ada9c87b_411394cuda3std3__442_GLOBAL__N__aba1c9a5_4_k_cu_ada9c87b_411396ignoreE:
	.zero		1
	.type		_ZN40_INTERNAL_aba1c9a5_4_k_cu_ada9c87b_411394cute7productE,@object
	.size		_ZN40_INTERNAL_aba1c9a5_4_k_cu_ada9c87b_411394cute7productE,(_ZN40_INTERNAL_aba1c9a5_4_k_cu_ada9c87b_411394cuda3std3__45__cpo3endE - _ZN40_INTERNAL_aba1c9a5_4_k_cu_ada9c87b_411394cute7productE)
_ZN40_INTERNAL_aba1c9a5_4_k_cu_ada9c87b_411394cute7productE:
	.zero		1
	.type		_ZN40_INTERNAL_aba1c9a5_4_k_cu_ada9c87b_411394cuda3std3__45__cpo3endE,@object
	.size		_ZN40_INTERNAL_aba1c9a5_4_k_cu_ada9c87b_411394cuda3std3__45__cpo3endE,(_ZN40_INTERNAL_aba1c9a5_4_k_cu_ada9c87b_411394cuda3std3__419piecewise_constructE - _ZN40_INTERNAL_aba1c9a5_4_k_cu_ada9c87b_411394cuda3std3__45__cpo3endE)
_ZN40_INTERNAL_aba1c9a5_4_k_cu_ada9c87b_411394cuda3std3__45__cpo3endE:
	.zero		1
	.type		_ZN40_INTERNAL_aba1c9a5_4_k_cu_ada9c87b_411394cuda3std3__419piecewise_constructE,@object
	.size		_ZN40_INTERNAL_aba1c9a5_4_k_cu_ada9c87b_411394cuda3std3__419piecewise_constructE,(_ZN40_INTERNAL_aba1c9a5_4_k_cu_ada9c87b_411394cuda3std3__45__cpo4cendE - _ZN40_INTERNAL_aba1c9a5_4_k_cu_ada9c87b_411394cuda3std3__419piecewise_constructE)
_ZN40_INTERNAL_aba1c9a5_4_k_cu_ada9c87b_411394cuda3std3__419piecewise_constructE:
	.zero		1
	.type		_ZN40_INTERNAL_aba1c9a5_4_k_cu_ada9c87b_411394cuda3std3__45__cpo4cendE,@object
	.size		_ZN40_INTERNAL_aba1c9a5_4_k_cu_ada9c87b_411394cuda3std3__45__cpo4cendE,(_ZN40_INTERNAL_aba1c9a5_4_k_cu_ada9c87b_411394cuda3std6ranges3__45__cpo4swapE - _ZN40_INTERNAL_aba1c9a5_4_k_cu_ada9c87b_411394cuda3std3__45__cpo4cendE)
_ZN40_INTERNAL_aba1c9a5_4_k_cu_ada9c87b_411394cuda3std3__45__cpo4cendE:
	.zero		1
	.type		_ZN40_INTERNAL_aba1c9a5_4_k_cu_ada9c87b_411394cuda3std6ranges3__45__cpo4swapE,@object
	.size		_ZN40_INTERNAL_aba1c9a5_4_k_cu_ada9c87b_411394cuda3std6ranges3__45__cpo4swapE,(.L_10 - _ZN40_INTERNAL_aba1c9a5_4_k_cu_ada9c87b_411394cuda3std6ranges3__45__cpo4swapE)
_ZN40_INTERNAL_aba1c9a5_4_k_cu_ada9c87b_411394cuda3std6ranges3__45__cpo4swapE:
	.zero		1
.L_10:


//--------------------- .nv.constant0._ZN7cutlass13device_kernelINS_4gemm6kernel13GemmUniversalIN4cute5tupleIJiiiiEEENS1_10collective13CollectiveMmaINS1_35MainloopSm100TmaUmmaWarpSpecializedILi34ELi2ELi4ENS5_IJNS4_1CILi1EEESB_SB_EEEEENS5_IJNSA_ILi64EEENSA_ILi128EEENSA_ILi32EEEEEEaNS5_IJlSB_lEEEaSI_NS4_8TiledMMAINS4_8MMA_AtomIJNS4_15SM100_MMA_S8_SSIaaiLi64ELi128ELNS4_4UMMA5MajorE0ELSN_0ELNSM_8SaturateE0EEEEEENS4_6LayoutISC_NS5_IJNSA_ILi0EEESS_SS_EEEEENS5_IJNS4_10UnderscoreESV_SV_EEEEENS4_13SM90_TMA_LOADENS4_14ComposedLayoutINS4_7SwizzleILi1ELi4ELi3EEENS4_18smem_ptr_flag_bitsILi8EEENSR_INS5_IJNSA_ILi8EEESG_EEENS5_IJSG_SB_EEEEEEEvNS4_8identityESY_S18_vS19_EENS_8epilogue10collective18CollectiveEpilogueINS1B_23Sm100TmaWarpSpecializedILi2ELi2ELi32ELb0ELb0EEEJSH_NS5_IJNSR_ISE_SB_EES1G_EEEaSI_aSI_NS1B_6fusion15FusionCallbacksIS1F_NS1I_17LinearCombinationIaiaiLNS_15FloatRoundStyleE2EEESH_S1H_JEEENS4_5SM1004TMEM4LOAD26SM100_TMEM_LOAD_16dp32b32xESY_NSZ_INS10_ILi2ELi4ELi3EEES13_NSR_INS5_IJS14_SE_EEENS5_IJSE_SB_EEEEEEENS4_39AutoVectorizingCopyWithAssumedAlignmentILi128EEENS4_14SM90_TMA_STOREES1W_S1Y_S1Y_EEEvvEEEEvNT_6ParamsE --------------------------
	.section	.nv.constant0._ZN7cutlass13device_kernelINS_4gemm6kernel13GemmUniversalIN4cute5tupleIJiiiiEEENS1_10collective13CollectiveMmaINS1_35MainloopSm100TmaUmmaWarpSpecializedILi34ELi2ELi4ENS5_IJNS4_1CILi1EEESB_SB_EEEEENS5_IJNSA_ILi64EEENSA_ILi128EEENSA_ILi32EEEEEEaNS5_IJlSB_lEEEaSI_NS4_8TiledMMAINS4_8MMA_AtomIJNS4_15SM100_MMA_S8_SSIaaiLi64ELi128ELNS4_4UMMA5MajorE0ELSN_0ELNSM_8SaturateE0EEEEEENS4_6LayoutISC_NS5_IJNSA_ILi0EEESS_SS_EEEEENS5_IJNS4_10UnderscoreESV_SV_EEEEENS4_13SM90_TMA_LOADENS4_14ComposedLayoutINS4_7SwizzleILi1ELi4ELi3EEENS4_18smem_ptr_flag_bitsILi8EEENSR_INS5_IJNSA_ILi8EEESG_EEENS5_IJSG_SB_EEEEEEEvNS4_8identityESY_S18_vS19_EENS_8epilogue10collective18CollectiveEpilogueINS1B_23Sm100TmaWarpSpecializedILi2ELi2ELi32ELb0ELb0EEEJSH_NS5_IJNSR_ISE_SB_EES1G_EEEaSI_aSI_NS1B_6fusion15FusionCallbacksIS1F_NS1I_17LinearCombinationIaiaiLNS_15FloatRoundStyleE2EEESH_S1H_JEEENS4_5SM1004TMEM4LOAD26SM100_TMEM_LOAD_16dp32b32xESY_NSZ_INS10_ILi2ELi4ELi3EEES13_NSR_INS5_IJS14_SE_EEENS5_IJSE_SB_EEEEEEENS4_39AutoVectorizingCopyWithAssumedAlignmentILi128EEENS4_14SM90_TMA_STOREES1W_S1Y_S1Y_EEEvvEEEEvNT_6ParamsE,"a",@progbits
	.sectionflags	@""
	.align	4
.nv.constant0._ZN7cutlass13device_kernelINS_4gemm6kernel13GemmUniversalIN4cute5tupleIJiiiiEEENS1_10collective13CollectiveMmaINS1_35MainloopSm100TmaUmmaWarpSpecializedILi34ELi2ELi4ENS5_IJNS4_1CILi1EEESB_SB_EEEEENS5_IJNSA_ILi64EEENSA_ILi128EEENSA_ILi32EEEEEEaNS5_IJlSB_lEEEaSI_NS4_8TiledMMAINS4_8MMA_AtomIJNS4_15SM100_MMA_S8_SSIaaiLi64ELi128ELNS4_4UMMA5MajorE0ELSN_0ELNSM_8SaturateE0EEEEEENS4_6LayoutISC_NS5_IJNSA_ILi0EEESS_SS_EEEEENS5_IJNS4_10UnderscoreESV_SV_EEEEENS4_13SM90_TMA_LOADENS4_14ComposedLayoutINS4_7SwizzleILi1ELi4ELi3EEENS4_18smem_ptr_flag_bitsILi8EEENSR_INS5_IJNSA_ILi8EEESG_EEENS5_IJSG_SB_EEEEEEEvNS4_8identityESY_S18_vS19_EENS_8epilogue10collective18CollectiveEpilogueINS1B_23Sm100TmaWarpSpecializedILi2ELi2ELi32ELb0ELb0EEEJSH_NS5_IJNSR_ISE_SB_EES1G_EEEaSI_aSI_NS1B_6fusion15FusionCallbacksIS1F_NS1I_17LinearCombinationIaiaiLNS_15FloatRoundStyleE2EEESH_S1H_JEEENS4_5SM1004TMEM4LOAD26SM100_TMEM_LOAD_16dp32b32xESY_NSZ_INS10_ILi2ELi4ELi3EEES13_NSR_INS5_IJS14_SE_EEENS5_IJSE_SB_EEEEEEENS4_39AutoVectorizingCopyWithAssumedAlignmentILi128EEENS4_14SM90_TMA_STOREES1W_S1Y_S1Y_EEEvvEEEEvNT_6ParamsE:
	.zero		2944


//--------------------- SYMBOLS --------------------------

	.type		.nv.reservedSmem.offset0,@object
	.size		.nv.reservedSmem.offset0,0x4
	.type		.nv.reservedSmem.cap,@object
	.size		.nv.reservedSmem.cap,0x4
	.type		__assertfail,@function
